	.target	sm_100a

	.elftype	@"ET_EXEC"


//--------------------- .note.nv.tkinfo           --------------------------
	.section	.note.nv.tkinfo,"",@"SHT_NOTE"
	.sectionflags	@"SHF_NOTE_NV_TKINFO"
	.tkinfo
        /*0018*/ 	.word	0x00000002
        /*0030*/ 	.string	""
        /*0030*/ 	.string	"ptxas"
        /*0030*/ 	.string	"Cuda compilation tools, release 13.0, V13.0.88"
        /*0030*/ 	.string	"Build cuda_13.0.r13.0/compiler.36424714_0"
        /*0030*/ 	.string	"-arch sm_100a -m 64 "



//--------------------- .note.nv.cuinfo           --------------------------
	.section	.note.nv.cuinfo,"",@"SHT_NOTE"
	.sectionflags	@"SHF_NOTE_NV_CUINFO"
        /*0018*/ 	.short	0x0002
        /*001a*/ 	.short	0x0064
        /*001c*/ 	.short	0x0082
	.zero		2


//--------------------- .nv.info                  --------------------------
	.section	.nv.info,"",@"SHT_CUDA_INFO"
	.align	4


	//----- nvinfo : EIATTR_REGCOUNT
	.align		4
        /*0000*/ 	.byte	0x04, 0x2f
        /*0002*/ 	.short	(.L_19 - .L_18)
	.align		4
.L_18:
        /*0004*/ 	.word	index@(_ZN7cutlass13device_kernelINS_4conv6kernel13ConvUniversalINS1_16ConvProblemShapeILNS1_8OperatorE1ELi2EEENS1_10collective14CollectiveConvINS1_47MainloopSm100TmaUmmaWarpSpecializedImplicitGemmILS5_1ELi54ELi2ELi1ELi2EN4cute5tupleIJNSA_1CILi2EEENSC_ILi1EEESE_EEEEENSB_IJNSC_ILi64EEESH_NSB_IJNSC_ILi32EEEEEEEEENS_12float_e4m3_tESL_NSA_8TiledMMAINSA_8MMA_AtomIJNSA_10MMA_TraitsINSA_19SM100_MMA_F8F6F4_SSEJSL_SL_fSH_SH_NSA_17integral_constantINSA_4UMMA5MajorELSS_0EEENSQ_ISS_LSS_1EEENSQ_INSR_7ScaleInELSV_0EEESW_EEEEEENSA_6LayoutINSB_IJSE_SE_SE_EEENSB_IJNSC_ILi0EEES11_S11_EEEEENSB_IJNSA_10UnderscoreES14_S14_EEEEENS7_6detail27Sm100ImplicitGemmTileTraitsINSA_20SM90_TMA_LOAD_IM2COLENSA_14ComposedLayoutINSA_7SwizzleILi1ELi4ELi3EEENSA_18smem_ptr_flag_bitsILi8EEENSZ_INSB_IJNSC_ILi8EEESI_EEENSB_IJSI_SE_EEEEEEEvEENS18_INSA_23SM90_TMA_LOAD_MULTICASTENS1A_INS1B_ILi2ELi4ELi3EEES1E_NSZ_INSB_IJSH_S1F_EEENSB_IJSE_SH_EEEEEEEvEEEENS_8epilogue10collective18CollectiveEpilogueINS1T_23Sm100TmaWarpSpecializedILi1ELi1ELi32ELb0ELb0EEEJSK_NSB_IJNSZ_ISH_SE_EES1Y_EEESL_NSB_IJNSB_IJlllEEESE_S11_EEESL_S21_NS1T_6fusion15FusionCallbacksIS1X_NS22_17LinearCombinationISL_fSL_fLNS_15FloatRoundStyleE2EEESK_S1Z_JEEENSA_5SM1004TMEM4LOAD26SM100_TMEM_LOAD_16dp32b32xES19_NS1A_IS1M_S1E_NSZ_INSB_IJS1F_SH_EEENSB_IJSH_SE_EEEEEEENSA_39AutoVectorizingCopyWithAssumedAlignmentILi128EEENSA_21SM90_TMA_STORE_IM2COLES2F_S2H_S2H_EEEvvEEEEvNT_6ParamsE)
        /*0008*/ 	.word	0x0000007c


	//----- nvinfo : EIATTR_FRAME_SIZE
	.align		4
.L_19:
        /*000c*/ 	.byte	0x04, 0x11
        /*000e*/ 	.short	(.L_21 - .L_20)
	.align		4
.L_20:
        /*0010*/ 	.word	index@($__internal_2_$__cuda_sm10x_tcgen05_guardrail_trap_unallocated_columns_being_dealloced)
        /*0014*/ 	.word	0x00000008


	//----- nvinfo : EIATTR_FRAME_SIZE
	.align		4
.L_21:
        /*0018*/ 	.byte	0x04, 0x11
        /*001a*/ 	.short	(.L_23 - .L_22)
	.align		4
.L_22:
        /*001c*/ 	.word	index@($__internal_1_$__cuda_sm10x_tcgen05_guardrail_trap_phase_invalid_during_alloc)
        /*0020*/ 	.word	0x00000008


	//----- nvinfo : EIATTR_FRAME_SIZE
	.align		4
.L_23:
        /*0024*/ 	.byte	0x04, 0x11
        /*0026*/ 	.short	(.L_25 - .L_24)
	.align		4
.L_24:
        /*0028*/ 	.word	index@($__internal_0_$__cuda_sm10x_tcgen05_guardrail_trap_col_being_dealloced_not_returned_by_alloc)
        /*002c*/ 	.word	0x00000008


	//----- nvinfo : EIATTR_FRAME_SIZE
	.align		4
.L_25:
        /*0030*/ 	.byte	0x04, 0x11
        /*0032*/ 	.short	(.L_27 - .L_26)
	.align		4
.L_26:
        /*0034*/ 	.word	index@(_ZN7cutlass13device_kernelINS_4conv6kernel13ConvUniversalINS1_16ConvProblemShapeILNS1_8OperatorE1ELi2EEENS1_10collective14CollectiveConvINS1_47MainloopSm100TmaUmmaWarpSpecializedImplicitGemmILS5_1ELi54ELi2ELi1ELi2EN4cute5tupleIJNSA_1CILi2EEENSC_ILi1EEESE_EEEEENSB_IJNSC_ILi64EEESH_NSB_IJNSC_ILi32EEEEEEEEENS_12float_e4m3_tESL_NSA_8TiledMMAINSA_8MMA_AtomIJNSA_10MMA_TraitsINSA_19SM100_MMA_F8F6F4_SSEJSL_SL_fSH_SH_NSA_17integral_constantINSA_4UMMA5MajorELSS_0EEENSQ_ISS_LSS_1EEENSQ_INSR_7ScaleInELSV_0EEESW_EEEEEENSA_6LayoutINSB_IJSE_SE_SE_EEENSB_IJNSC_ILi0EEES11_S11_EEEEENSB_IJNSA_10UnderscoreES14_S14_EEEEENS7_6detail27Sm100ImplicitGemmTileTraitsINSA_20SM90_TMA_LOAD_IM2COLENSA_14ComposedLayoutINSA_7SwizzleILi1ELi4ELi3EEENSA_18smem_ptr_flag_bitsILi8EEENSZ_INSB_IJNSC_ILi8EEESI_EEENSB_IJSI_SE_EEEEEEEvEENS18_INSA_23SM90_TMA_LOAD_MULTICASTENS1A_INS1B_ILi2ELi4ELi3EEES1E_NSZ_INSB_IJSH_S1F_EEENSB_IJSE_SH_EEEEEEEvEEEENS_8epilogue10collective18CollectiveEpilogueINS1T_23Sm100TmaWarpSpecializedILi1ELi1ELi32ELb0ELb0EEEJSK_NSB_IJNSZ_ISH_SE_EES1Y_EEESL_NSB_IJNSB_IJlllEEESE_S11_EEESL_S21_NS1T_6fusion15FusionCallbacksIS1X_NS22_17LinearCombinationISL_fSL_fLNS_15FloatRoundStyleE2EEESK_S1Z_JEEENSA_5SM1004TMEM4LOAD26SM100_TMEM_LOAD_16dp32b32xES19_NS1A_IS1M_S1E_NSZ_INSB_IJS1F_SH_EEENSB_IJSH_SE_EEEEEEENSA_39AutoVectorizingCopyWithAssumedAlignmentILi128EEENSA_21SM90_TMA_STORE_IM2COLES2F_S2H_S2H_EEEvvEEEEvNT_6ParamsE)
        /*0038*/ 	.word	0x00000008


	//----- nvinfo : EIATTR_MIN_STACK_SIZE
	.align		4
.L_27:
        /*003c*/ 	.byte	0x04, 0x12
        /*003e*/ 	.short	(.L_29 - .L_28)
	.align		4
.L_28:
        /*0040*/ 	.word	index@(_ZN7cutlass13device_kernelINS_4conv6kernel13ConvUniversalINS1_16ConvProblemShapeILNS1_8OperatorE1ELi2EEENS1_10collective14CollectiveConvINS1_47MainloopSm100TmaUmmaWarpSpecializedImplicitGemmILS5_1ELi54ELi2ELi1ELi2EN4cute5tupleIJNSA_1CILi2EEENSC_ILi1EEESE_EEEEENSB_IJNSC_ILi64EEESH_NSB_IJNSC_ILi32EEEEEEEEENS_12float_e4m3_tESL_NSA_8TiledMMAINSA_8MMA_AtomIJNSA_10MMA_TraitsINSA_19SM100_MMA_F8F6F4_SSEJSL_SL_fSH_SH_NSA_17integral_constantINSA_4UMMA5MajorELSS_0EEENSQ_ISS_LSS_1EEENSQ_INSR_7ScaleInELSV_0EEESW_EEEEEENSA_6LayoutINSB_IJSE_SE_SE_EEENSB_IJNSC_ILi0EEES11_S11_EEEEENSB_IJNSA_10UnderscoreES14_S14_EEEEENS7_6detail27Sm100ImplicitGemmTileTraitsINSA_20SM90_TMA_LOAD_IM2COLENSA_14ComposedLayoutINSA_7SwizzleILi1ELi4ELi3EEENSA_18smem_ptr_flag_bitsILi8EEENSZ_INSB_IJNSC_ILi8EEESI_EEENSB_IJSI_SE_EEEEEEEvEENS18_INSA_23SM90_TMA_LOAD_MULTICASTENS1A_INS1B_ILi2ELi4ELi3EEES1E_NSZ_INSB_IJSH_S1F_EEENSB_IJSE_SH_EEEEEEEvEEEENS_8epilogue10collective18CollectiveEpilogueINS1T_23Sm100TmaWarpSpecializedILi1ELi1ELi32ELb0ELb0EEEJSK_NSB_IJNSZ_ISH_SE_EES1Y_EEESL_NSB_IJNSB_IJlllEEESE_S11_EEESL_S21_NS1T_6fusion15FusionCallbacksIS1X_NS22_17LinearCombinationISL_fSL_fLNS_15FloatRoundStyleE2EEESK_S1Z_JEEENSA_5SM1004TMEM4LOAD26SM100_TMEM_LOAD_16dp32b32xES19_NS1A_IS1M_S1E_NSZ_INSB_IJS1F_SH_EEENSB_IJSH_SE_EEEEEEENSA_39AutoVectorizingCopyWithAssumedAlignmentILi128EEENSA_21SM90_TMA_STORE_IM2COLES2F_S2H_S2H_EEEvvEEEEvNT_6ParamsE)
        /*0044*/ 	.word	0x00000008
.L_29:


//--------------------- .nv.compat                --------------------------
	.section	.nv.compat,"",@"SHT_CUDA_COMPAT_INFO"
	.align	4
        /*0000*/ 	.byte	0x02, 0x09, 0x01, 0x00, 0x02, 0x02, 0x02, 0x00, 0x02, 0x05, 0x05, 0x00, 0x03, 0x07, 0x01, 0x01
        /*0010*/ 	.byte	0x02, 0x03, 0x01, 0x00, 0x02, 0x06, 0x01, 0x00, 0x04, 0x0b, 0x08, 0x00, 0x09, 0x00, 0x00, 0x00
        /*0020*/ 	.byte	0x00, 0x00, 0x00, 0x00


//--------------------- .nv.info._ZN7cutlass13device_kernelINS_4conv6kernel13ConvUniversalINS1_16ConvProblemShapeILNS1_8OperatorE1ELi2EEENS1_10collective14CollectiveConvINS1_47MainloopSm100TmaUmmaWarpSpecializedImplicitGemmILS5_1ELi54ELi2ELi1ELi2EN4cute5tupleIJNSA_1CILi2EEENSC_ILi1EEESE_EEEEENSB_IJNSC_ILi64EEESH_NSB_IJNSC_ILi32EEEEEEEEENS_12float_e4m3_tESL_NSA_8TiledMMAINSA_8MMA_AtomIJNSA_10MMA_TraitsINSA_19SM100_MMA_F8F6F4_SSEJSL_SL_fSH_SH_NSA_17integral_constantINSA_4UMMA5MajorELSS_0EEENSQ_ISS_LSS_1EEENSQ_INSR_7ScaleInELSV_0EEESW_EEEEEENSA_6LayoutINSB_IJSE_SE_SE_EEENSB_IJNSC_ILi0EEES11_S11_EEEEENSB_IJNSA_10UnderscoreES14_S14_EEEEENS7_6detail27Sm100ImplicitGemmTileTraitsINSA_20SM90_TMA_LOAD_IM2COLENSA_14ComposedLayoutINSA_7SwizzleILi1ELi4ELi3EEENSA_18smem_ptr_flag_bitsILi8EEENSZ_INSB_IJNSC_ILi8EEESI_EEENSB_IJSI_SE_EEEEEEEvEENS18_INSA_23SM90_TMA_LOAD_MULTICASTENS1A_INS1B_ILi2ELi4ELi3EEES1E_NSZ_INSB_IJSH_S1F_EEENSB_IJSE_SH_EEEEEEEvEEEENS_8epilogue10collective18CollectiveEpilogueINS1T_23Sm100TmaWarpSpecializedILi1ELi1ELi32ELb0ELb0EEEJSK_NSB_IJNSZ_ISH_SE_EES1Y_EEESL_NSB_IJNSB_IJlllEEESE_S11_EEESL_S21_NS1T_6fusion15FusionCallbacksIS1X_NS22_17LinearCombinationISL_fSL_fLNS_15FloatRoundStyleE2EEESK_S1Z_JEEENSA_5SM1004TMEM4LOAD26SM100_TMEM_LOAD_16dp32b32xES19_NS1A_IS1M_S1E_NSZ_INSB_IJS1F_SH_EEENSB_IJSH_SE_EEEEEEENSA_39AutoVectorizingCopyWithAssumedAlignmentILi128EEENSA_21SM90_TMA_STORE_IM2COLES2F_S2H_S2H_EEEvvEEEEvNT_6ParamsE --------------------------
	.section	.nv.info._ZN7cutlass13device_kernelINS_4conv6kernel13ConvUniversalINS1_16ConvProblemShapeILNS1_8OperatorE1ELi2EEENS1_10collective14CollectiveConvINS1_47MainloopSm100TmaUmmaWarpSpecializedImplicitGemmILS5_1ELi54ELi2ELi1ELi2EN4cute5tupleIJNSA_1CILi2EEENSC_ILi1EEESE_EEEEENSB_IJNSC_ILi64EEESH_NSB_IJNSC_ILi32EEEEEEEEENS_12float_e4m3_tESL_NSA_8TiledMMAINSA_8MMA_AtomIJNSA_10MMA_TraitsINSA_19SM100_MMA_F8F6F4_SSEJSL_SL_fSH_SH_NSA_17integral_constantINSA_4UMMA5MajorELSS_0EEENSQ_ISS_LSS_1EEENSQ_INSR_7ScaleInELSV_0EEESW_EEEEEENSA_6LayoutINSB_IJSE_SE_SE_EEENSB_IJNSC_ILi0EEES11_S11_EEEEENSB_IJNSA_10UnderscoreES14_S14_EEEEENS7_6detail27Sm100ImplicitGemmTileTraitsINSA_20SM90_TMA_LOAD_IM2COLENSA_14ComposedLayoutINSA_7SwizzleILi1ELi4ELi3EEENSA_18smem_ptr_flag_bitsILi8EEENSZ_INSB_IJNSC_ILi8EEESI_EEENSB_IJSI_SE_EEEEEEEvEENS18_INSA_23SM90_TMA_LOAD_MULTICASTENS1A_INS1B_ILi2ELi4ELi3EEES1E_NSZ_INSB_IJSH_S1F_EEENSB_IJSE_SH_EEEEEEEvEEEENS_8epilogue10collective18CollectiveEpilogueINS1T_23Sm100TmaWarpSpecializedILi1ELi1ELi32ELb0ELb0EEEJSK_NSB_IJNSZ_ISH_SE_EES1Y_EEESL_NSB_IJNSB_IJlllEEESE_S11_EEESL_S21_NS1T_6fusion15FusionCallbacksIS1X_NS22_17LinearCombinationISL_fSL_fLNS_15FloatRoundStyleE2EEESK_S1Z_JEEENSA_5SM1004TMEM4LOAD26SM100_TMEM_LOAD_16dp32b32xES19_NS1A_IS1M_S1E_NSZ_INSB_IJS1F_SH_EEENSB_IJSH_SE_EEEEEEENSA_39AutoVectorizingCopyWithAssumedAlignmentILi128EEENSA_21SM90_TMA_STORE_IM2COLES2F_S2H_S2H_EEEvvEEEEvNT_6ParamsE,"",@"SHT_CUDA_INFO"
	.sectionflags	@""
	.align	4


	//----- nvinfo : EIATTR_CUDA_API_VERSION
	.align		4
        /*0000*/ 	.byte	0x04, 0x37
        /*0002*/ 	.short	(.L_31 - .L_30)
.L_30:
        /*0004*/ 	.word	0x00000082


	//----- nvinfo : EIATTR_KPARAM_INFO
	.align		4
.L_31:
        /*0008*/ 	.byte	0x04, 0x17
        /*000a*/ 	.short	(.L_33 - .L_32)
.L_32:
        /*000c*/ 	.word	0x00000000
        /*0010*/ 	.short	0x0000
        /*0012*/ 	.short	0x0000
        /*0014*/ 	.byte	0x00, 0xf0, 0x01, 0x20


	//----- nvinfo : EIATTR_AT_ENTRY_FRAGMENTS
	.align		4
.L_33:
        /*0018*/ 	.byte	0x04, 0x4f
        /*001a*/ 	.short	(.L_35 - .L_34)


	//   ....[0]....
.L_34:
        /*001c*/ 	.word	0x00000006


	//----- nvinfo : EIATTR_RESERVED_SMEM_USED
	.align		4
.L_35:
        /*0020*/ 	.byte	0x01, 0x41
	.zero		2


	//----- nvinfo : EIATTR_SPARSE_MMA_MASK
	.align		4
        /*0024*/ 	.byte	0x03, 0x50
        /*0026*/ 	.short	0x0000


	//----- nvinfo : EIATTR_TCGEN05_1CTA_USED
	.align		4
        /*0028*/ 	.byte	0x01, 0x51
	.zero		2


	//----- nvinfo : EIATTR_MAXREG_COUNT
	.align		4
        /*002c*/ 	.byte	0x03, 0x1b
        /*002e*/ 	.short	0x00ff


	//----- nvinfo : EIATTR_NUM_BARRIERS
	.align		4
        /*0030*/ 	.byte	0x02, 0x4c
        /*0032*/ 	.byte	0x07
	.zero		1


	//----- nvinfo : EIATTR_EXTERNS
	.align		4
        /*0034*/ 	.byte	0x04, 0x0f
        /*0036*/ 	.short	(.L_37 - .L_36)


	//   ....[0]....
	.align		4
.L_36:
        /*0038*/ 	.word	index@(__assertfail)


	//----- nvinfo : EIATTR_MERCURY_ISA_VERSION
	.align		4
.L_37:
        /*003c*/ 	.byte	0x03, 0x5f
        /*003e*/ 	.short	0x0101


	//----- nvinfo : EIATTR_INT_WARP_WIDE_INSTR_OFFSETS
	.align		4
        /*0040*/ 	.byte	0x04, 0x31
        /*0042*/ 	.short	(.L_39 - .L_38)


	//   ....[0]....
.L_38:
        /*0044*/ 	.word	0x00005b20


	//   ....[1]....
        /*0048*/ 	.word	0x00005b40


	//   ....[2]....
        /*004c*/ 	.word	0x00005b70


	//   ....[3]....
        /*0050*/ 	.word	0x00006530


	//   ....[4]....
        /*0054*/ 	.word	0x00006730


	//----- nvinfo : EIATTR_COOP_GROUP_MASK_REGIDS
	.align		4
.L_39:
        /*0058*/ 	.byte	0x04, 0x29
        /*005a*/ 	.short	(.L_41 - .L_40)


	//   ....[0]....
.L_40:
        /*005c*/ 	.word	0xffffffff


	//   ....[1]....
        /*0060*/ 	.word	0xffffffff


	//   ....[2]....
        /*0064*/ 	.word	0xffffffff


	//   ....[3]....
        /*0068*/ 	.word	0xffffffff


	//   ....[4]....
        /*006c*/ 	.word	0xffffffff


	//   ....[5]....
        /*0070*/ 	.word	0xffffffff


	//   ....[6]....
        /*0074*/ 	.word	0xffffffff


	//   ....[7]....
        /*0078*/ 	.word	0xffffffff


	//   ....[8]....
        /*007c*/ 	.word	0xffffffff


	//   ....[9]....
        /*0080*/ 	.word	0xffffffff


	//   ....[10]....
        /*0084*/ 	.word	0xffffffff


	//   ....[11]....
        /*0088*/ 	.word	0xffffffff


	//   ....[12]....
        /*008c*/ 	.word	0xffffffff


	//----- nvinfo : EIATTR_COOP_GROUP_INSTR_OFFSETS
	.align		4
.L_41:
        /*0090*/ 	.byte	0x04, 0x28
        /*0092*/ 	.short	(.L_43 - .L_42)


	//   ....[0]....
.L_42:
        /*0094*/ 	.word	0x000000a0


	//   ....[1]....
        /*0098*/ 	.word	0x000004e0


	//   ....[2]....
        /*009c*/ 	.word	0x00000ce0


	//   ....[3]....
        /*00a0*/ 	.word	0x00000e20


	//   ....[4]....
        /*00a4*/ 	.word	0x00000f20


	//   ....[5]....
        /*00a8*/ 	.word	0x00001070


	//   ....[6]....
        /*00ac*/ 	.word	0x00001270


	//   ....[7]....
        /*00b0*/ 	.word	0x000028f0


	//   ....[8]....
        /*00b4*/ 	.word	0x00004ff0


	//   ....[9]....
        /*00b8*/ 	.word	0x00005200


	//   ....[10]....
        /*00bc*/ 	.word	0x00005230


	//   ....[11]....
        /*00c0*/ 	.word	0x00005a00


	//   ....[12]....
        /*00c4*/ 	.word	0x00005c40


	//----- nvinfo : EIATTR_VRC_CTA_INIT_COUNT
	.align		4
.L_43:
        /*00c8*/ 	.byte	0x02, 0x4a
        /*00ca*/ 	.byte	0x80
	.zero		1


	//----- nvinfo : EIATTR_SYSCALL_OFFSETS
	.align		4
        /*00cc*/ 	.byte	0x04, 0x46
        /*00ce*/ 	.short	(.L_45 - .L_44)


	//   ....[0]....
.L_44:
        /*00d0*/ 	.word	0x00007180


	//   ....[1]....
        /*00d4*/ 	.word	0x000072c0


	//   ....[2]....
        /*00d8*/ 	.word	0x000079d0


	//----- nvinfo : EIATTR_MBARRIER_INSTR_OFFSETS
	.align		4
.L_45:
        /*00dc*/ 	.byte	0x04, 0x39
        /*00de*/ 	.short	(.L_47 - .L_46)


	//   ....[0]....
.L_46:
        /*00e0*/ 	.word	0x00000600
        /*00e4*/ 	.word	0x000000ff
        /*00e8*/ 	.word	0x00000000
        /*00ec*/ 	.short	0x0100
        /*00ee*/ 	.byte	0x07
	.zero		1


	//   ....[1]....
        /*00f0*/ 	.word	0x00000610
        /*00f4*/ 	.word	0x000000ff
        /*00f8*/ 	.word	0x000001b0
        /*00fc*/ 	.short	0x0100
        /*00fe*/ 	.byte	0x07
	.zero		1


	//   ....[2]....
        /*0100*/ 	.word	0x00000620
        /*0104*/ 	.word	0x000000ff
        /*0108*/ 	.word	0x00000008
        /*010c*/ 	.short	0x0100
        /*010e*/ 	.byte	0x07
	.zero		1


	//   ....[3]....
        /*0110*/ 	.word	0x00000630
        /*0114*/ 	.word	0x000000ff
        /*0118*/ 	.word	0x000001b8
        /*011c*/ 	.short	0x0100
        /*011e*/ 	.byte	0x07
	.zero		1


	//   ....[4]....
        /*0120*/ 	.word	0x00000640
        /*0124*/ 	.word	0x000000ff
        /*0128*/ 	.word	0x00000010
        /*012c*/ 	.short	0x0100
        /*012e*/ 	.byte	0x07
	.zero		1


	//   ....[5]....
        /*0130*/ 	.word	0x00000650
        /*0134*/ 	.word	0x000000ff
        /*0138*/ 	.word	0x000001c0
        /*013c*/ 	.short	0x0100
        /*013e*/ 	.byte	0x07
	.zero		1


	//   ....[6]....
        /*0140*/ 	.word	0x00000660
        /*0144*/ 	.word	0x000000ff
        /*0148*/ 	.word	0x00000018
        /*014c*/ 	.short	0x0100
        /*014e*/ 	.byte	0x07
	.zero		1


	//   ....[7]....
        /*0150*/ 	.word	0x00000670
        /*0154*/ 	.word	0x000000ff
        /*0158*/ 	.word	0x000001c8
        /*015c*/ 	.short	0x0100
        /*015e*/ 	.byte	0x07
	.zero		1


	//   ....[8]....
        /*0160*/ 	.word	0x00000680
        /*0164*/ 	.word	0x000000ff
        /*0168*/ 	.word	0x00000020
        /*016c*/ 	.short	0x0100
        /*016e*/ 	.byte	0x07
	.zero		1


	//   ....[9]....
        /*0170*/ 	.word	0x00000690
        /*0174*/ 	.word	0x000000ff
        /*0178*/ 	.word	0x000001d0
        /*017c*/ 	.short	0x0100
        /*017e*/ 	.byte	0x07
	.zero		1


	//   ....[10]....
        /*0180*/ 	.word	0x000006a0
        /*0184*/ 	.word	0x000000ff
        /*0188*/ 	.word	0x00000028
        /*018c*/ 	.short	0x0100
        /*018e*/ 	.byte	0x07
	.zero		1


	//   ....[11]....
        /*0190*/ 	.word	0x000006b0
        /*0194*/ 	.word	0x000000ff
        /*0198*/ 	.word	0x000001d8
        /*019c*/ 	.short	0x0100
        /*019e*/ 	.byte	0x07
	.zero		1


	//   ....[12]....
        /*01a0*/ 	.word	0x000006c0
        /*01a4*/ 	.word	0x000000ff
        /*01a8*/ 	.word	0x00000030
        /*01ac*/ 	.short	0x0100
        /*01ae*/ 	.byte	0x07
	.zero		1


	//   ....[13]....
        /*01b0*/ 	.word	0x000006d0
        /*01b4*/ 	.word	0x000000ff
        /*01b8*/ 	.word	0x000001e0
        /*01bc*/ 	.short	0x0100
        /*01be*/ 	.byte	0x07
	.zero		1


	//   ....[14]....
        /*01c0*/ 	.word	0x000006e0
        /*01c4*/ 	.word	0x000000ff
        /*01c8*/ 	.word	0x00000038
        /*01cc*/ 	.short	0x0100
        /*01ce*/ 	.byte	0x07
	.zero		1


	//   ....[15]....
        /*01d0*/ 	.word	0x000006f0
        /*01d4*/ 	.word	0x000000ff
        /*01d8*/ 	.word	0x000001e8
        /*01dc*/ 	.short	0x0100
        /*01de*/ 	.byte	0x07
	.zero		1


	//   ....[16]....
        /*01e0*/ 	.word	0x00000700
        /*01e4*/ 	.word	0x000000ff
        /*01e8*/ 	.word	0x00000040
        /*01ec*/ 	.short	0x0100
        /*01ee*/ 	.byte	0x07
	.zero		1


	//   ....[17]....
        /*01f0*/ 	.word	0x00000710
        /*01f4*/ 	.word	0x000000ff
        /*01f8*/ 	.word	0x000001f0
        /*01fc*/ 	.short	0x0100
        /*01fe*/ 	.byte	0x07
	.zero		1


	//   ....[18]....
        /*0200*/ 	.word	0x00000720
        /*0204*/ 	.word	0x000000ff
        /*0208*/ 	.word	0x00000048
        /*020c*/ 	.short	0x0100
        /*020e*/ 	.byte	0x07
	.zero		1


	//   ....[19]....
        /*0210*/ 	.word	0x00000730
        /*0214*/ 	.word	0x000000ff
        /*0218*/ 	.word	0x000001f8
        /*021c*/ 	.short	0x0100
        /*021e*/ 	.byte	0x07
	.zero		1


	//   ....[20]....
        /*0220*/ 	.word	0x00000740
        /*0224*/ 	.word	0x000000ff
        /*0228*/ 	.word	0x00000050
        /*022c*/ 	.short	0x0100
        /*022e*/ 	.byte	0x07
	.zero		1


	//   ....[21]....
        /*0230*/ 	.word	0x00000750
        /*0234*/ 	.word	0x000000ff
        /*0238*/ 	.word	0x00000200
        /*023c*/ 	.short	0x0100
        /*023e*/ 	.byte	0x07
	.zero		1


	//   ....[22]....
        /*0240*/ 	.word	0x00000760
        /*0244*/ 	.word	0x000000ff
        /*0248*/ 	.word	0x00000058
        /*024c*/ 	.short	0x0100
        /*024e*/ 	.byte	0x07
	.zero		1


	//   ....[23]....
        /*0250*/ 	.word	0x00000770
        /*0254*/ 	.word	0x000000ff
        /*0258*/ 	.word	0x00000208
        /*025c*/ 	.short	0x0100
        /*025e*/ 	.byte	0x07
	.zero		1


	//   ....[24]....
        /*0260*/ 	.word	0x00000780
        /*0264*/ 	.word	0x000000ff
        /*0268*/ 	.word	0x00000060
        /*026c*/ 	.short	0x0100
        /*026e*/ 	.byte	0x07
	.zero		1


	//   ....[25]....
        /*0270*/ 	.word	0x00000790
        /*0274*/ 	.word	0x000000ff
        /*0278*/ 	.word	0x00000210
        /*027c*/ 	.short	0x0100
        /*027e*/ 	.byte	0x07
	.zero		1


	//   ....[26]....
        /*0280*/ 	.word	0x000007a0
        /*0284*/ 	.word	0x000000ff
        /*0288*/ 	.word	0x00000068
        /*028c*/ 	.short	0x0100
        /*028e*/ 	.byte	0x07
	.zero		1


	//   ....[27]....
        /*0290*/ 	.word	0x000007b0
        /*0294*/ 	.word	0x000000ff
        /*0298*/ 	.word	0x00000218
        /*029c*/ 	.short	0x0100
        /*029e*/ 	.byte	0x07
	.zero		1


	//   ....[28]....
        /*02a0*/ 	.word	0x000007c0
        /*02a4*/ 	.word	0x000000ff
        /*02a8*/ 	.word	0x00000070
        /*02ac*/ 	.short	0x0100
        /*02ae*/ 	.byte	0x07
	.zero		1


	//   ....[29]....
        /*02b0*/ 	.word	0x000007d0
        /*02b4*/ 	.word	0x000000ff
        /*02b8*/ 	.word	0x00000220
        /*02bc*/ 	.short	0x0100
        /*02be*/ 	.byte	0x07
	.zero		1


	//   ....[30]....
        /*02c0*/ 	.word	0x000007e0
        /*02c4*/ 	.word	0x000000ff
        /*02c8*/ 	.word	0x00000078
        /*02cc*/ 	.short	0x0100
        /*02ce*/ 	.byte	0x07
	.zero		1


	//   ....[31]....
        /*02d0*/ 	.word	0x000007f0
        /*02d4*/ 	.word	0x000000ff
        /*02d8*/ 	.word	0x00000228
        /*02dc*/ 	.short	0x0100
        /*02de*/ 	.byte	0x07
	.zero		1


	//   ....[32]....
        /*02e0*/ 	.word	0x00000800
        /*02e4*/ 	.word	0x000000ff
        /*02e8*/ 	.word	0x00000080
        /*02ec*/ 	.short	0x0100
        /*02ee*/ 	.byte	0x07
	.zero		1


	//   ....[33]....
        /*02f0*/ 	.word	0x00000810
        /*02f4*/ 	.word	0x000000ff
        /*02f8*/ 	.word	0x00000230
        /*02fc*/ 	.short	0x0100
        /*02fe*/ 	.byte	0x07
	.zero		1


	//   ....[34]....
        /*0300*/ 	.word	0x00000820
        /*0304*/ 	.word	0x000000ff
        /*0308*/ 	.word	0x00000088
        /*030c*/ 	.short	0x0100
        /*030e*/ 	.byte	0x07
	.zero		1


	//   ....[35]....
        /*0310*/ 	.word	0x00000830
        /*0314*/ 	.word	0x000000ff
        /*0318*/ 	.word	0x00000238
        /*031c*/ 	.short	0x0100
        /*031e*/ 	.byte	0x07
	.zero		1


	//   ....[36]....
        /*0320*/ 	.word	0x00000840
        /*0324*/ 	.word	0x000000ff
        /*0328*/ 	.word	0x00000090
        /*032c*/ 	.short	0x0100
        /*032e*/ 	.byte	0x07
	.zero		1


	//   ....[37]....
        /*0330*/ 	.word	0x00000850
        /*0334*/ 	.word	0x000000ff
        /*0338*/ 	.word	0x00000240
        /*033c*/ 	.short	0x0100
        /*033e*/ 	.byte	0x07
	.zero		1


	//   ....[38]....
        /*0340*/ 	.word	0x00000860
        /*0344*/ 	.word	0x000000ff
        /*0348*/ 	.word	0x00000098
        /*034c*/ 	.short	0x0100
        /*034e*/ 	.byte	0x07
	.zero		1


	//   ....[39]....
        /*0350*/ 	.word	0x00000870
        /*0354*/ 	.word	0x000000ff
        /*0358*/ 	.word	0x00000248
        /*035c*/ 	.short	0x0100
        /*035e*/ 	.byte	0x07
	.zero		1


	//   ....[40]....
        /*0360*/ 	.word	0x00000880
        /*0364*/ 	.word	0x000000ff
        /*0368*/ 	.word	0x000000a0
        /*036c*/ 	.short	0x0100
        /*036e*/ 	.byte	0x07
	.zero		1


	//   ....[41]....
        /*0370*/ 	.word	0x00000890
        /*0374*/ 	.word	0x000000ff
        /*0378*/ 	.word	0x00000250
        /*037c*/ 	.short	0x0100
        /*037e*/ 	.byte	0x07
	.zero		1


	//   ....[42]....
        /*0380*/ 	.word	0x000008a0
        /*0384*/ 	.word	0x000000ff
        /*0388*/ 	.word	0x000000a8
        /*038c*/ 	.short	0x0100
        /*038e*/ 	.byte	0x07
	.zero		1


	//   ....[43]....
        /*0390*/ 	.word	0x000008b0
        /*0394*/ 	.word	0x000000ff
        /*0398*/ 	.word	0x00000258
        /*039c*/ 	.short	0x0100
        /*039e*/ 	.byte	0x07
	.zero		1


	//   ....[44]....
        /*03a0*/ 	.word	0x000008c0
        /*03a4*/ 	.word	0x000000ff
        /*03a8*/ 	.word	0x000000b0
        /*03ac*/ 	.short	0x0100
        /*03ae*/ 	.byte	0x07
	.zero		1


	//   ....[45]....
        /*03b0*/ 	.word	0x000008d0
        /*03b4*/ 	.word	0x000000ff
        /*03b8*/ 	.word	0x00000260
        /*03bc*/ 	.short	0x0100
        /*03be*/ 	.byte	0x07
	.zero		1


	//   ....[46]....
        /*03c0*/ 	.word	0x000008e0
        /*03c4*/ 	.word	0x000000ff
        /*03c8*/ 	.word	0x000000b8
        /*03cc*/ 	.short	0x0100
        /*03ce*/ 	.byte	0x07
	.zero		1


	//   ....[47]....
        /*03d0*/ 	.word	0x000008f0
        /*03d4*/ 	.word	0x000000ff
        /*03d8*/ 	.word	0x00000268
        /*03dc*/ 	.short	0x0100
        /*03de*/ 	.byte	0x07
	.zero		1


	//   ....[48]....
        /*03e0*/ 	.word	0x00000900
        /*03e4*/ 	.word	0x000000ff
        /*03e8*/ 	.word	0x000000c0
        /*03ec*/ 	.short	0x0100
        /*03ee*/ 	.byte	0x07
	.zero		1


	//   ....[49]....
        /*03f0*/ 	.word	0x00000910
        /*03f4*/ 	.word	0x000000ff
        /*03f8*/ 	.word	0x00000270
        /*03fc*/ 	.short	0x0100
        /*03fe*/ 	.byte	0x07
	.zero		1


	//   ....[50]....
        /*0400*/ 	.word	0x00000920
        /*0404*/ 	.word	0x000000ff
        /*0408*/ 	.word	0x000000c8
        /*040c*/ 	.short	0x0100
        /*040e*/ 	.byte	0x07
	.zero		1


	//   ....[51]....
        /*0410*/ 	.word	0x00000930
        /*0414*/ 	.word	0x000000ff
        /*0418*/ 	.word	0x00000278
        /*041c*/ 	.short	0x0100
        /*041e*/ 	.byte	0x07
	.zero		1


	//   ....[52]....
        /*0420*/ 	.word	0x00000940
        /*0424*/ 	.word	0x000000ff
        /*0428*/ 	.word	0x000000d0
        /*042c*/ 	.short	0x0100
        /*042e*/ 	.byte	0x07
	.zero		1


	//   ....[53]....
        /*0430*/ 	.word	0x00000950
        /*0434*/ 	.word	0x000000ff
        /*0438*/ 	.word	0x00000280
        /*043c*/ 	.short	0x0100
        /*043e*/ 	.byte	0x07
	.zero		1


	//   ....[54]....
        /*0440*/ 	.word	0x00000960
        /*0444*/ 	.word	0x000000ff
        /*0448*/ 	.word	0x000000d8
        /*044c*/ 	.short	0x0100
        /*044e*/ 	.byte	0x07
	.zero		1


	//   ....[55]....
        /*0450*/ 	.word	0x00000970
        /*0454*/ 	.word	0x000000ff
        /*0458*/ 	.word	0x00000288
        /*045c*/ 	.short	0x0100
        /*045e*/ 	.byte	0x07
	.zero		1


	//   ....[56]....
        /*0460*/ 	.word	0x00000980
        /*0464*/ 	.word	0x000000ff
        /*0468*/ 	.word	0x000000e0
        /*046c*/ 	.short	0x0100
        /*046e*/ 	.byte	0x07
	.zero		1


	//   ....[57]....
        /*0470*/ 	.word	0x00000990
        /*0474*/ 	.word	0x000000ff
        /*0478*/ 	.word	0x00000290
        /*047c*/ 	.short	0x0100
        /*047e*/ 	.byte	0x07
	.zero		1


	//   ....[58]....
        /*0480*/ 	.word	0x000009a0
        /*0484*/ 	.word	0x000000ff
        /*0488*/ 	.word	0x000000e8
        /*048c*/ 	.short	0x0100
        /*048e*/ 	.byte	0x07
	.zero		1


	//   ....[59]....
        /*0490*/ 	.word	0x000009b0
        /*0494*/ 	.word	0x000000ff
        /*0498*/ 	.word	0x00000298
        /*049c*/ 	.short	0x0100
        /*049e*/ 	.byte	0x07
	.zero		1


	//   ....[60]....
        /*04a0*/ 	.word	0x000009c0
        /*04a4*/ 	.word	0x000000ff
        /*04a8*/ 	.word	0x000000f0
        /*04ac*/ 	.short	0x0100
        /*04ae*/ 	.byte	0x07
	.zero		1


	//   ....[61]....
        /*04b0*/ 	.word	0x000009d0
        /*04b4*/ 	.word	0x000000ff
        /*04b8*/ 	.word	0x000002a0
        /*04bc*/ 	.short	0x0100
        /*04be*/ 	.byte	0x07
	.zero		1


	//   ....[62]....
        /*04c0*/ 	.word	0x000009e0
        /*04c4*/ 	.word	0x000000ff
        /*04c8*/ 	.word	0x000000f8
        /*04cc*/ 	.short	0x0100
        /*04ce*/ 	.byte	0x07
	.zero		1


	//   ....[63]....
        /*04d0*/ 	.word	0x000009f0
        /*04d4*/ 	.word	0x000000ff
        /*04d8*/ 	.word	0x000002a8
        /*04dc*/ 	.short	0x0100
        /*04de*/ 	.byte	0x07
	.zero		1


	//   ....[64]....
        /*04e0*/ 	.word	0x00000a00
        /*04e4*/ 	.word	0x000000ff
        /*04e8*/ 	.word	0x00000100
        /*04ec*/ 	.short	0x0100
        /*04ee*/ 	.byte	0x07
	.zero		1


	//   ....[65]....
        /*04f0*/ 	.word	0x00000a10
        /*04f4*/ 	.word	0x000000ff
        /*04f8*/ 	.word	0x000002b0
        /*04fc*/ 	.short	0x0100
        /*04fe*/ 	.byte	0x07
	.zero		1


	//   ....[66]....
        /*0500*/ 	.word	0x00000a20
        /*0504*/ 	.word	0x000000ff
        /*0508*/ 	.word	0x00000108
        /*050c*/ 	.short	0x0100
        /*050e*/ 	.byte	0x07
	.zero		1


	//   ....[67]....
        /*0510*/ 	.word	0x00000a30
        /*0514*/ 	.word	0x000000ff
        /*0518*/ 	.word	0x000002b8
        /*051c*/ 	.short	0x0100
        /*051e*/ 	.byte	0x07
	.zero		1


	//   ....[68]....
        /*0520*/ 	.word	0x00000a40
        /*0524*/ 	.word	0x000000ff
        /*0528*/ 	.word	0x00000110
        /*052c*/ 	.short	0x0100
        /*052e*/ 	.byte	0x07
	.zero		1


	//   ....[69]....
        /*0530*/ 	.word	0x00000a50
        /*0534*/ 	.word	0x000000ff
        /*0538*/ 	.word	0x000002c0
        /*053c*/ 	.short	0x0100
        /*053e*/ 	.byte	0x07
	.zero		1


	//   ....[70]....
        /*0540*/ 	.word	0x00000a60
        /*0544*/ 	.word	0x000000ff
        /*0548*/ 	.word	0x00000118
        /*054c*/ 	.short	0x0100
        /*054e*/ 	.byte	0x07
	.zero		1


	//   ....[71]....
        /*0550*/ 	.word	0x00000a70
        /*0554*/ 	.word	0x000000ff
        /*0558*/ 	.word	0x000002c8
        /*055c*/ 	.short	0x0100
        /*055e*/ 	.byte	0x07
	.zero		1


	//   ....[72]....
        /*0560*/ 	.word	0x00000a80
        /*0564*/ 	.word	0x000000ff
        /*0568*/ 	.word	0x00000120
        /*056c*/ 	.short	0x0100
        /*056e*/ 	.byte	0x07
	.zero		1


	//   ....[73]....
        /*0570*/ 	.word	0x00000a90
        /*0574*/ 	.word	0x000000ff
        /*0578*/ 	.word	0x000002d0
        /*057c*/ 	.short	0x0100
        /*057e*/ 	.byte	0x07
	.zero		1


	//   ....[74]....
        /*0580*/ 	.word	0x00000aa0
        /*0584*/ 	.word	0x000000ff
        /*0588*/ 	.word	0x00000128
        /*058c*/ 	.short	0x0100
        /*058e*/ 	.byte	0x07
	.zero		1


	//   ....[75]....
        /*0590*/ 	.word	0x00000ab0
        /*0594*/ 	.word	0x000000ff
        /*0598*/ 	.word	0x000002d8
        /*059c*/ 	.short	0x0100
        /*059e*/ 	.byte	0x07
	.zero		1


	//   ....[76]....
        /*05a0*/ 	.word	0x00000ac0
        /*05a4*/ 	.word	0x000000ff
        /*05a8*/ 	.word	0x00000130
        /*05ac*/ 	.short	0x0100
        /*05ae*/ 	.byte	0x07
	.zero		1


	//   ....[77]....
        /*05b0*/ 	.word	0x00000ad0
        /*05b4*/ 	.word	0x000000ff
        /*05b8*/ 	.word	0x000002e0
        /*05bc*/ 	.short	0x0100
        /*05be*/ 	.byte	0x07
	.zero		1


	//   ....[78]....
        /*05c0*/ 	.word	0x00000ae0
        /*05c4*/ 	.word	0x000000ff
        /*05c8*/ 	.word	0x00000138
        /*05cc*/ 	.short	0x0100
        /*05ce*/ 	.byte	0x07
	.zero		1


	//   ....[79]....
        /*05d0*/ 	.word	0x00000af0
        /*05d4*/ 	.word	0x000000ff
        /*05d8*/ 	.word	0x000002e8
        /*05dc*/ 	.short	0x0100
        /*05de*/ 	.byte	0x07
	.zero		1


	//   ....[80]....
        /*05e0*/ 	.word	0x00000b00
        /*05e4*/ 	.word	0x000000ff
        /*05e8*/ 	.word	0x00000140
        /*05ec*/ 	.short	0x0100
        /*05ee*/ 	.byte	0x07
	.zero		1


	//   ....[81]....
        /*05f0*/ 	.word	0x00000b10
        /*05f4*/ 	.word	0x000000ff
        /*05f8*/ 	.word	0x000002f0
        /*05fc*/ 	.short	0x0100
        /*05fe*/ 	.byte	0x07
	.zero		1


	//   ....[82]....
        /*0600*/ 	.word	0x00000b20
        /*0604*/ 	.word	0x000000ff
        /*0608*/ 	.word	0x00000148
        /*060c*/ 	.short	0x0100
        /*060e*/ 	.byte	0x07
	.zero		1


	//   ....[83]....
        /*0610*/ 	.word	0x00000b30
        /*0614*/ 	.word	0x000000ff
        /*0618*/ 	.word	0x000002f8
        /*061c*/ 	.short	0x0100
        /*061e*/ 	.byte	0x07
	.zero		1


	//   ....[84]....
        /*0620*/ 	.word	0x00000b40
        /*0624*/ 	.word	0x000000ff
        /*0628*/ 	.word	0x00000150
        /*062c*/ 	.short	0x0100
        /*062e*/ 	.byte	0x07
	.zero		1


	//   ....[85]....
        /*0630*/ 	.word	0x00000b50
        /*0634*/ 	.word	0x000000ff
        /*0638*/ 	.word	0x00000300
        /*063c*/ 	.short	0x0100
        /*063e*/ 	.byte	0x07
	.zero		1


	//   ....[86]....
        /*0640*/ 	.word	0x00000b60
        /*0644*/ 	.word	0x000000ff
        /*0648*/ 	.word	0x00000158
        /*064c*/ 	.short	0x0100
        /*064e*/ 	.byte	0x07
	.zero		1


	//   ....[87]....
        /*0650*/ 	.word	0x00000b70
        /*0654*/ 	.word	0x000000ff
        /*0658*/ 	.word	0x00000308
        /*065c*/ 	.short	0x0100
        /*065e*/ 	.byte	0x07
	.zero		1


	//   ....[88]....
        /*0660*/ 	.word	0x00000b80
        /*0664*/ 	.word	0x000000ff
        /*0668*/ 	.word	0x00000160
        /*066c*/ 	.short	0x0100
        /*066e*/ 	.byte	0x07
	.zero		1


	//   ....[89]....
        /*0670*/ 	.word	0x00000b90
        /*0674*/ 	.word	0x000000ff
        /*0678*/ 	.word	0x00000310
        /*067c*/ 	.short	0x0100
        /*067e*/ 	.byte	0x07
	.zero		1


	//   ....[90]....
        /*0680*/ 	.word	0x00000ba0
        /*0684*/ 	.word	0x000000ff
        /*0688*/ 	.word	0x00000168
        /*068c*/ 	.short	0x0100
        /*068e*/ 	.byte	0x07
	.zero		1


	//   ....[91]....
        /*0690*/ 	.word	0x00000bb0
        /*0694*/ 	.word	0x000000ff
        /*0698*/ 	.word	0x00000318
        /*069c*/ 	.short	0x0100
        /*069e*/ 	.byte	0x07
	.zero		1


	//   ....[92]....
        /*06a0*/ 	.word	0x00000bc0
        /*06a4*/ 	.word	0x000000ff
        /*06a8*/ 	.word	0x00000170
        /*06ac*/ 	.short	0x0100
        /*06ae*/ 	.byte	0x07
	.zero		1


	//   ....[93]....
        /*06b0*/ 	.word	0x00000bd0
        /*06b4*/ 	.word	0x000000ff
        /*06b8*/ 	.word	0x00000320
        /*06bc*/ 	.short	0x0100
        /*06be*/ 	.byte	0x07
	.zero		1


	//   ....[94]....
        /*06c0*/ 	.word	0x00000be0
        /*06c4*/ 	.word	0x000000ff
        /*06c8*/ 	.word	0x00000178
        /*06cc*/ 	.short	0x0100
        /*06ce*/ 	.byte	0x07
	.zero		1


	//   ....[95]....
        /*06d0*/ 	.word	0x00000bf0
        /*06d4*/ 	.word	0x000000ff
        /*06d8*/ 	.word	0x00000328
        /*06dc*/ 	.short	0x0100
        /*06de*/ 	.byte	0x07
	.zero		1


	//   ....[96]....
        /*06e0*/ 	.word	0x00000c00
        /*06e4*/ 	.word	0x000000ff
        /*06e8*/ 	.word	0x00000180
        /*06ec*/ 	.short	0x0100
        /*06ee*/ 	.byte	0x07
	.zero		1


	//   ....[97]....
        /*06f0*/ 	.word	0x00000c10
        /*06f4*/ 	.word	0x000000ff
        /*06f8*/ 	.word	0x00000330
        /*06fc*/ 	.short	0x0100
        /*06fe*/ 	.byte	0x07
	.zero		1


	//   ....[98]....
        /*0700*/ 	.word	0x00000c20
        /*0704*/ 	.word	0x000000ff
        /*0708*/ 	.word	0x00000188
        /*070c*/ 	.short	0x0100
        /*070e*/ 	.byte	0x07
	.zero		1


	//   ....[99]....
        /*0710*/ 	.word	0x00000c30
        /*0714*/ 	.word	0x000000ff
        /*0718*/ 	.word	0x00000338
        /*071c*/ 	.short	0x0100
        /*071e*/ 	.byte	0x07
	.zero		1


	//   ....[100]....
        /*0720*/ 	.word	0x00000c40
        /*0724*/ 	.word	0x000000ff
        /*0728*/ 	.word	0x00000190
        /*072c*/ 	.short	0x0100
        /*072e*/ 	.byte	0x07
	.zero		1


	//   ....[101]....
        /*0730*/ 	.word	0x00000c50
        /*0734*/ 	.word	0x000000ff
        /*0738*/ 	.word	0x00000340
        /*073c*/ 	.short	0x0100
        /*073e*/ 	.byte	0x07
	.zero		1


	//   ....[102]....
        /*0740*/ 	.word	0x00000c60
        /*0744*/ 	.word	0x000000ff
        /*0748*/ 	.word	0x00000198
        /*074c*/ 	.short	0x0100
        /*074e*/ 	.byte	0x07
	.zero		1


	//   ....[103]....
        /*0750*/ 	.word	0x00000c70
        /*0754*/ 	.word	0x000000ff
        /*0758*/ 	.word	0x00000348
        /*075c*/ 	.short	0x0100
        /*075e*/ 	.byte	0x07
	.zero		1


	//   ....[104]....
        /*0760*/ 	.word	0x00000c80
        /*0764*/ 	.word	0x000000ff
        /*0768*/ 	.word	0x000001a0
        /*076c*/ 	.short	0x0100
        /*076e*/ 	.byte	0x07
	.zero		1


	//   ....[105]....
        /*0770*/ 	.word	0x00000c90
        /*0774*/ 	.word	0x000000ff
        /*0778*/ 	.word	0x00000350
        /*077c*/ 	.short	0x0100
        /*077e*/ 	.byte	0x07
	.zero		1


	//   ....[106]....
        /*0780*/ 	.word	0x00000ca0
        /*0784*/ 	.word	0x000000ff
        /*0788*/ 	.word	0x000001a8
        /*078c*/ 	.short	0x0100
        /*078e*/ 	.byte	0x07
	.zero		1


	//   ....[107]....
        /*0790*/ 	.word	0x00000cb0
        /*0794*/ 	.word	0x000000ff
        /*0798*/ 	.word	0x00000358
        /*079c*/ 	.short	0x0100
        /*079e*/ 	.byte	0x07
	.zero		1


	//   ....[108]....
        /*07a0*/ 	.word	0x00000df0
        /*07a4*/ 	.word	0x000000ff
        /*07a8*/ 	.word	0x00000360
        /*07ac*/ 	.short	0x0100
        /*07ae*/ 	.byte	0x07
	.zero		1


	//   ....[109]....
        /*07b0*/ 	.word	0x00000e00
        /*07b4*/ 	.word	0x000000ff
        /*07b8*/ 	.word	0x00000368
        /*07bc*/ 	.short	0x0100
        /*07be*/ 	.byte	0x07
	.zero		1


	//   ....[110]....
        /*07c0*/ 	.word	0x00000ef0
        /*07c4*/ 	.word	0x000000ff
        /*07c8*/ 	.word	0x00000370
        /*07cc*/ 	.short	0x0100
        /*07ce*/ 	.byte	0x06
	.zero		1


	//   ....[111]....
        /*07d0*/ 	.word	0x00000f00
        /*07d4*/ 	.word	0x000000ff
        /*07d8*/ 	.word	0x00000378
        /*07dc*/ 	.short	0x0100
        /*07de*/ 	.byte	0x06
	.zero		1


	//   ....[112]....
        /*07e0*/ 	.word	0x00001040
        /*07e4*/ 	.word	0x000000ff
        /*07e8*/ 	.word	0x00000380
        /*07ec*/ 	.short	0x0100
        /*07ee*/ 	.byte	0x06
	.zero		1


	//   ....[113]....
        /*07f0*/ 	.word	0x00001050
        /*07f4*/ 	.word	0x000000ff
        /*07f8*/ 	.word	0x00000388
        /*07fc*/ 	.short	0x0100
        /*07fe*/ 	.byte	0x06
	.zero		1


	//   ....[114]....
        /*0800*/ 	.word	0x00001180
        /*0804*/ 	.word	0x000000ff
        /*0808*/ 	.word	0x00000390
        /*080c*/ 	.short	0x0100
        /*080e*/ 	.byte	0x07
	.zero		1


	//   ....[115]....
        /*0810*/ 	.word	0x00001190
        /*0814*/ 	.word	0x000000ff
        /*0818*/ 	.word	0x000003a0
        /*081c*/ 	.short	0x0100
        /*081e*/ 	.byte	0x07
	.zero		1


	//   ....[116]....
        /*0820*/ 	.word	0x000011a0
        /*0824*/ 	.word	0x000000ff
        /*0828*/ 	.word	0x00000398
        /*082c*/ 	.short	0x0100
        /*082e*/ 	.byte	0x07
	.zero		1


	//   ....[117]....
        /*0830*/ 	.word	0x000011b0
        /*0834*/ 	.word	0x000000ff
        /*0838*/ 	.word	0x000003a8
        /*083c*/ 	.short	0x0100
        /*083e*/ 	.byte	0x07
	.zero		1


	//   ....[118]....
        /*0840*/ 	.word	0x00001c80
        /*0844*/ 	.word	0x000000ff
        /*0848*/ 	.word	0x000001b0
        /*084c*/ 	.short	0x010a
        /*084e*/ 	.byte	0x04
	.zero		1


	//   ....[119]....
        /*0850*/ 	.word	0x00001f30
        /*0854*/ 	.word	0x000000ff
        /*0858*/ 	.word	0x000001b0
        /*085c*/ 	.short	0x010a
        /*085e*/ 	.byte	0x09
	.zero		1


	//   ....[120]....
        /*0860*/ 	.word	0x000020c0
        /*0864*/ 	.word	0x000000ff
        /*0868*/ 	.word	0x000001b0
        /*086c*/ 	.short	0x010a
        /*086e*/ 	.byte	0x08
	.zero		1


	//   ....[121]....
        /*0870*/ 	.word	0x000022a0
        /*0874*/ 	.word	0x000000ff
        /*0878*/ 	.word	0x00000378
        /*087c*/ 	.short	0x0101
        /*087e*/ 	.byte	0x1e
	.zero		1


	//   ....[122]....
        /*0880*/ 	.word	0x000022c0
        /*0884*/ 	.word	0x000000ff
        /*0888*/ 	.word	0x000001b0
        /*088c*/ 	.short	0x010a
        /*088e*/ 	.byte	0x04
	.zero		1


	//   ....[123]....
        /*0890*/ 	.word	0x00002550
        /*0894*/ 	.word	0x000000ff
        /*0898*/ 	.word	0x000001b0
        /*089c*/ 	.short	0x010a
        /*089e*/ 	.byte	0x09
	.zero		1


	//   ....[124]....
        /*08a0*/ 	.word	0x000026e0
        /*08a4*/ 	.word	0x000000ff
        /*08a8*/ 	.word	0x000001b0
        /*08ac*/ 	.short	0x010a
        /*08ae*/ 	.byte	0x08
	.zero		1


	//   ....[125]....
        /*08b0*/ 	.word	0x00002900
        /*08b4*/ 	.word	0x000000ff
        /*08b8*/ 	.word	0x00000380
        /*08bc*/ 	.short	0x010a
        /*08be*/ 	.byte	0x1e
	.zero		1


	//   ....[126]....
        /*08c0*/ 	.word	0x000029c0
        /*08c4*/ 	.word	0x000000ff
        /*08c8*/ 	.word	0x00000000
        /*08cc*/ 	.short	0x0101
        /*08ce*/ 	.byte	0x04
	.zero		1


	//   ....[127]....
        /*08d0*/ 	.word	0x00002eb0
        /*08d4*/ 	.word	0x000000ff
        /*08d8*/ 	.word	0x00000000
        /*08dc*/ 	.short	0x010a
        /*08de*/ 	.byte	0x04
	.zero		1


	//   ....[128]....
        /*08e0*/ 	.word	0x00002f40
        /*08e4*/ 	.word	0x000000ff
        /*08e8*/ 	.word	0x00000000
        /*08ec*/ 	.short	0x010a
        /*08ee*/ 	.byte	0x04
	.zero		1


	//   ....[129]....
        /*08f0*/ 	.word	0x00002fd0
        /*08f4*/ 	.word	0x000000ff
        /*08f8*/ 	.word	0x00000000
        /*08fc*/ 	.short	0x010a
        /*08fe*/ 	.byte	0x04
	.zero		1


	//   ....[130]....
        /*0900*/ 	.word	0x00003060
        /*0904*/ 	.word	0x000000ff
        /*0908*/ 	.word	0x00000000
        /*090c*/ 	.short	0x010a
        /*090e*/ 	.byte	0x04
	.zero		1


	//   ....[131]....
        /*0910*/ 	.word	0x000030f0
        /*0914*/ 	.word	0x000000ff
        /*0918*/ 	.word	0x00000000
        /*091c*/ 	.short	0x010a
        /*091e*/ 	.byte	0x04
	.zero		1


	//   ....[132]....
        /*0920*/ 	.word	0x00003180
        /*0924*/ 	.word	0x000000ff
        /*0928*/ 	.word	0x00000000
        /*092c*/ 	.short	0x010a
        /*092e*/ 	.byte	0x04
	.zero		1


	//   ....[133]....
        /*0930*/ 	.word	0x00003210
        /*0934*/ 	.word	0x000000ff
        /*0938*/ 	.word	0x00000000
        /*093c*/ 	.short	0x010a
        /*093e*/ 	.byte	0x04
	.zero		1


	//   ....[134]....
        /*0940*/ 	.word	0x000032a0
        /*0944*/ 	.word	0x000000ff
        /*0948*/ 	.word	0x00000000
        /*094c*/ 	.short	0x010a
        /*094e*/ 	.byte	0x04
	.zero		1


	//   ....[135]....
        /*0950*/ 	.word	0x00003330
        /*0954*/ 	.word	0x000000ff
        /*0958*/ 	.word	0x00000000
        /*095c*/ 	.short	0x010a
        /*095e*/ 	.byte	0x04
	.zero		1


	//   ....[136]....
        /*0960*/ 	.word	0x000033c0
        /*0964*/ 	.word	0x000000ff
        /*0968*/ 	.word	0x00000000
        /*096c*/ 	.short	0x010a
        /*096e*/ 	.byte	0x04
	.zero		1


	//   ....[137]....
        /*0970*/ 	.word	0x00003450
        /*0974*/ 	.word	0x000000ff
        /*0978*/ 	.word	0x00000000
        /*097c*/ 	.short	0x010a
        /*097e*/ 	.byte	0x04
	.zero		1


	//   ....[138]....
        /*0980*/ 	.word	0x000034e0
        /*0984*/ 	.word	0x000000ff
        /*0988*/ 	.word	0x00000000
        /*098c*/ 	.short	0x010a
        /*098e*/ 	.byte	0x04
	.zero		1


	//   ....[139]....
        /*0990*/ 	.word	0x00003570
        /*0994*/ 	.word	0x000000ff
        /*0998*/ 	.word	0x00000000
        /*099c*/ 	.short	0x010a
        /*099e*/ 	.byte	0x04
	.zero		1


	//   ....[140]....
        /*09a0*/ 	.word	0x00003600
        /*09a4*/ 	.word	0x000000ff
        /*09a8*/ 	.word	0x00000000
        /*09ac*/ 	.short	0x010a
        /*09ae*/ 	.byte	0x04
	.zero		1


	//   ....[141]....
        /*09b0*/ 	.word	0x00003690
        /*09b4*/ 	.word	0x000000ff
        /*09b8*/ 	.word	0x00000000
        /*09bc*/ 	.short	0x010a
        /*09be*/ 	.byte	0x04
	.zero		1


	//   ....[142]....
        /*09c0*/ 	.word	0x00003720
        /*09c4*/ 	.word	0x000000ff
        /*09c8*/ 	.word	0x00000000
        /*09cc*/ 	.short	0x010a
        /*09ce*/ 	.byte	0x04
	.zero		1


	//   ....[143]....
        /*09d0*/ 	.word	0x000037b0
        /*09d4*/ 	.word	0x000000ff
        /*09d8*/ 	.word	0x00000000
        /*09dc*/ 	.short	0x010a
        /*09de*/ 	.byte	0x04
	.zero		1


	//   ....[144]....
        /*09e0*/ 	.word	0x00003840
        /*09e4*/ 	.word	0x000000ff
        /*09e8*/ 	.word	0x00000000
        /*09ec*/ 	.short	0x010a
        /*09ee*/ 	.byte	0x04
	.zero		1


	//   ....[145]....
        /*09f0*/ 	.word	0x000038d0
        /*09f4*/ 	.word	0x000000ff
        /*09f8*/ 	.word	0x00000000
        /*09fc*/ 	.short	0x010a
        /*09fe*/ 	.byte	0x04
	.zero		1


	//   ....[146]....
        /*0a00*/ 	.word	0x00003960
        /*0a04*/ 	.word	0x000000ff
        /*0a08*/ 	.word	0x00000000
        /*0a0c*/ 	.short	0x010a
        /*0a0e*/ 	.byte	0x04
	.zero		1


	//   ....[147]....
        /*0a10*/ 	.word	0x000039f0
        /*0a14*/ 	.word	0x000000ff
        /*0a18*/ 	.word	0x00000000
        /*0a1c*/ 	.short	0x010a
        /*0a1e*/ 	.byte	0x04
	.zero		1


	//   ....[148]....
        /*0a20*/ 	.word	0x00003a80
        /*0a24*/ 	.word	0x000000ff
        /*0a28*/ 	.word	0x00000000
        /*0a2c*/ 	.short	0x010a
        /*0a2e*/ 	.byte	0x04
	.zero		1


	//   ....[149]....
        /*0a30*/ 	.word	0x00003b10
        /*0a34*/ 	.word	0x000000ff
        /*0a38*/ 	.word	0x00000000
        /*0a3c*/ 	.short	0x010a
        /*0a3e*/ 	.byte	0x04
	.zero		1


	//   ....[150]....
        /*0a40*/ 	.word	0x00003ba0
        /*0a44*/ 	.word	0x000000ff
        /*0a48*/ 	.word	0x00000000
        /*0a4c*/ 	.short	0x010a
        /*0a4e*/ 	.byte	0x04
	.zero		1


	//   ....[151]....
        /*0a50*/ 	.word	0x00003c30
        /*0a54*/ 	.word	0x000000ff
        /*0a58*/ 	.word	0x00000000
        /*0a5c*/ 	.short	0x010a
        /*0a5e*/ 	.byte	0x04
	.zero		1


	//   ....[152]....
        /*0a60*/ 	.word	0x00003cc0
        /*0a64*/ 	.word	0x000000ff
        /*0a68*/ 	.word	0x00000000
        /*0a6c*/ 	.short	0x010a
        /*0a6e*/ 	.byte	0x04
	.zero		1


	//   ....[153]....
        /*0a70*/ 	.word	0x00003d50
        /*0a74*/ 	.word	0x000000ff
        /*0a78*/ 	.word	0x00000000
        /*0a7c*/ 	.short	0x010a
        /*0a7e*/ 	.byte	0x04
	.zero		1


	//   ....[154]....
        /*0a80*/ 	.word	0x00003de0
        /*0a84*/ 	.word	0x000000ff
        /*0a88*/ 	.word	0x00000000
        /*0a8c*/ 	.short	0x010a
        /*0a8e*/ 	.byte	0x04
	.zero		1


	//   ....[155]....
        /*0a90*/ 	.word	0x00003e70
        /*0a94*/ 	.word	0x000000ff
        /*0a98*/ 	.word	0x00000000
        /*0a9c*/ 	.short	0x010a
        /*0a9e*/ 	.byte	0x04
	.zero		1


	//   ....[156]....
        /*0aa0*/ 	.word	0x00003f00
        /*0aa4*/ 	.word	0x000000ff
        /*0aa8*/ 	.word	0x00000000
        /*0aac*/ 	.short	0x010a
        /*0aae*/ 	.byte	0x04
	.zero		1


	//   ....[157]....
        /*0ab0*/ 	.word	0x00003f90
        /*0ab4*/ 	.word	0x000000ff
        /*0ab8*/ 	.word	0x00000000
        /*0abc*/ 	.short	0x010a
        /*0abe*/ 	.byte	0x04
	.zero		1


	//   ....[158]....
        /*0ac0*/ 	.word	0x00004020
        /*0ac4*/ 	.word	0x000000ff
        /*0ac8*/ 	.word	0x00000000
        /*0acc*/ 	.short	0x010a
        /*0ace*/ 	.byte	0x04
	.zero		1


	//   ....[159]....
        /*0ad0*/ 	.word	0x000040b0
        /*0ad4*/ 	.word	0x000000ff
        /*0ad8*/ 	.word	0x00000000
        /*0adc*/ 	.short	0x010a
        /*0ade*/ 	.byte	0x04
	.zero		1


	//   ....[160]....
        /*0ae0*/ 	.word	0x00004140
        /*0ae4*/ 	.word	0x000000ff
        /*0ae8*/ 	.word	0x00000000
        /*0aec*/ 	.short	0x010a
        /*0aee*/ 	.byte	0x04
	.zero		1


	//   ....[161]....
        /*0af0*/ 	.word	0x000041d0
        /*0af4*/ 	.word	0x000000ff
        /*0af8*/ 	.word	0x00000000
        /*0afc*/ 	.short	0x010a
        /*0afe*/ 	.byte	0x04
	.zero		1


	//   ....[162]....
        /*0b00*/ 	.word	0x00004260
        /*0b04*/ 	.word	0x000000ff
        /*0b08*/ 	.word	0x00000000
        /*0b0c*/ 	.short	0x010a
        /*0b0e*/ 	.byte	0x04
	.zero		1


	//   ....[163]....
        /*0b10*/ 	.word	0x000042f0
        /*0b14*/ 	.word	0x000000ff
        /*0b18*/ 	.word	0x00000000
        /*0b1c*/ 	.short	0x010a
        /*0b1e*/ 	.byte	0x04
	.zero		1


	//   ....[164]....
        /*0b20*/ 	.word	0x00004380
        /*0b24*/ 	.word	0x000000ff
        /*0b28*/ 	.word	0x00000000
        /*0b2c*/ 	.short	0x010a
        /*0b2e*/ 	.byte	0x04
	.zero		1


	//   ....[165]....
        /*0b30*/ 	.word	0x00004410
        /*0b34*/ 	.word	0x000000ff
        /*0b38*/ 	.word	0x00000000
        /*0b3c*/ 	.short	0x010a
        /*0b3e*/ 	.byte	0x04
	.zero		1


	//   ....[166]....
        /*0b40*/ 	.word	0x000044a0
        /*0b44*/ 	.word	0x000000ff
        /*0b48*/ 	.word	0x00000000
        /*0b4c*/ 	.short	0x010a
        /*0b4e*/ 	.byte	0x04
	.zero		1


	//   ....[167]....
        /*0b50*/ 	.word	0x00004530
        /*0b54*/ 	.word	0x000000ff
        /*0b58*/ 	.word	0x00000000
        /*0b5c*/ 	.short	0x010a
        /*0b5e*/ 	.byte	0x04
	.zero		1


	//   ....[168]....
        /*0b60*/ 	.word	0x000045c0
        /*0b64*/ 	.word	0x000000ff
        /*0b68*/ 	.word	0x00000000
        /*0b6c*/ 	.short	0x010a
        /*0b6e*/ 	.byte	0x04
	.zero		1


	//   ....[169]....
        /*0b70*/ 	.word	0x00004650
        /*0b74*/ 	.word	0x000000ff
        /*0b78*/ 	.word	0x00000000
        /*0b7c*/ 	.short	0x010a
        /*0b7e*/ 	.byte	0x04
	.zero		1


	//   ....[170]....
        /*0b80*/ 	.word	0x000046e0
        /*0b84*/ 	.word	0x000000ff
        /*0b88*/ 	.word	0x00000000
        /*0b8c*/ 	.short	0x010a
        /*0b8e*/ 	.byte	0x04
	.zero		1


	//   ....[171]....
        /*0b90*/ 	.word	0x00004770
        /*0b94*/ 	.word	0x000000ff
        /*0b98*/ 	.word	0x00000000
        /*0b9c*/ 	.short	0x010a
        /*0b9e*/ 	.byte	0x04
	.zero		1


	//   ....[172]....
        /*0ba0*/ 	.word	0x00004800
        /*0ba4*/ 	.word	0x000000ff
        /*0ba8*/ 	.word	0x00000000
        /*0bac*/ 	.short	0x010a
        /*0bae*/ 	.byte	0x04
	.zero		1


	//   ....[173]....
        /*0bb0*/ 	.word	0x00004890
        /*0bb4*/ 	.word	0x000000ff
        /*0bb8*/ 	.word	0x00000000
        /*0bbc*/ 	.short	0x010a
        /*0bbe*/ 	.byte	0x04
	.zero		1


	//   ....[174]....
        /*0bc0*/ 	.word	0x00004920
        /*0bc4*/ 	.word	0x000000ff
        /*0bc8*/ 	.word	0x00000000
        /*0bcc*/ 	.short	0x010a
        /*0bce*/ 	.byte	0x04
	.zero		1


	//   ....[175]....
        /*0bd0*/ 	.word	0x000049b0
        /*0bd4*/ 	.word	0x000000ff
        /*0bd8*/ 	.word	0x00000000
        /*0bdc*/ 	.short	0x010a
        /*0bde*/ 	.byte	0x04
	.zero		1


	//   ....[176]....
        /*0be0*/ 	.word	0x00004a40
        /*0be4*/ 	.word	0x000000ff
        /*0be8*/ 	.word	0x00000000
        /*0bec*/ 	.short	0x010a
        /*0bee*/ 	.byte	0x04
	.zero		1


	//   ....[177]....
        /*0bf0*/ 	.word	0x00004ad0
        /*0bf4*/ 	.word	0x000000ff
        /*0bf8*/ 	.word	0x00000000
        /*0bfc*/ 	.short	0x010a
        /*0bfe*/ 	.byte	0x04
	.zero		1


	//   ....[178]....
        /*0c00*/ 	.word	0x00004b60
        /*0c04*/ 	.word	0x000000ff
        /*0c08*/ 	.word	0x00000000
        /*0c0c*/ 	.short	0x010a
        /*0c0e*/ 	.byte	0x04
	.zero		1


	//   ....[179]....
        /*0c10*/ 	.word	0x00004bf0
        /*0c14*/ 	.word	0x000000ff
        /*0c18*/ 	.word	0x00000000
        /*0c1c*/ 	.short	0x010a
        /*0c1e*/ 	.byte	0x04
	.zero		1


	//   ....[180]....
        /*0c20*/ 	.word	0x00004c90
        /*0c24*/ 	.word	0x00000000
        /*0c28*/ 	.word	0x00000000
        /*0c2c*/ 	.short	0x010a
        /*0c2e*/ 	.byte	0xff
	.zero		1


	//   ....[181]....
        /*0c30*/ 	.word	0x00004dc0
        /*0c34*/ 	.word	0x000000ff
        /*0c38*/ 	.word	0x00000388
        /*0c3c*/ 	.short	0x010a
        /*0c3e*/ 	.byte	0x2a
	.zero		1


	//   ....[182]....
        /*0c40*/ 	.word	0x00004e60
        /*0c44*/ 	.word	0x000000ff
        /*0c48*/ 	.word	0x00000380
        /*0c4c*/ 	.short	0x010a
        /*0c4e*/ 	.byte	0x2a
	.zero		1


	//   ....[183]....
        /*0c50*/ 	.word	0x00004f00
        /*0c54*/ 	.word	0x000000ff
        /*0c58*/ 	.word	0x00000000
        /*0c5c*/ 	.short	0x0101
        /*0c5e*/ 	.byte	0x06
	.zero		1


	//   ....[184]....
        /*0c60*/ 	.word	0x00004f40
        /*0c64*/ 	.word	0x000000ff
        /*0c68*/ 	.word	0x00000388
        /*0c6c*/ 	.short	0x0106
        /*0c6e*/ 	.byte	0x2a
	.zero		1


	//   ....[185]....
        /*0c70*/ 	.word	0x00004f80
        /*0c74*/ 	.word	0x00000000
        /*0c78*/ 	.word	0x00000388
        /*0c7c*/ 	.short	0x010a
        /*0c7e*/ 	.byte	0xff
	.zero		1


	//   ....[186]....
        /*0c80*/ 	.word	0x00005480
        /*0c84*/ 	.word	0x000000ff
        /*0c88*/ 	.word	0x00000380
        /*0c8c*/ 	.short	0x010a
        /*0c8e*/ 	.byte	0x06
	.zero		1


	//   ....[187]....
        /*0c90*/ 	.word	0x00005530
        /*0c94*/ 	.word	0x000000ff
        /*0c98*/ 	.word	0x00000000
        /*0c9c*/ 	.short	0x0101
        /*0c9e*/ 	.byte	0x05
	.zero		1


	//   ....[188]....
        /*0ca0*/ 	.word	0x00005540
        /*0ca4*/ 	.word	0x000000ff
        /*0ca8*/ 	.word	0x000003a0
        /*0cac*/ 	.short	0x010a
        /*0cae*/ 	.byte	0x08
	.zero		1


	//   ....[189]....
        /*0cb0*/ 	.word	0x000055d0
        /*0cb4*/ 	.word	0x000000ff
        /*0cb8*/ 	.word	0x00000000
        /*0cbc*/ 	.short	0x010a
        /*0cbe*/ 	.byte	0x04
	.zero		1


	//   ....[190]....
        /*0cc0*/ 	.word	0x00005640
        /*0cc4*/ 	.word	0x000000ff
        /*0cc8*/ 	.word	0x00000000
        /*0ccc*/ 	.short	0x010a
        /*0cce*/ 	.byte	0x07
	.zero		1


	//   ....[191]....
        /*0cd0*/ 	.word	0x00005770
        /*0cd4*/ 	.word	0x000000ff
        /*0cd8*/ 	.word	0x00000000
        /*0cdc*/ 	.short	0x010a
        /*0cde*/ 	.byte	0x04
	.zero		1


	//   ....[192]....
        /*0ce0*/ 	.word	0x00005950
        /*0ce4*/ 	.word	0x000000ff
        /*0ce8*/ 	.word	0x00000000
        /*0cec*/ 	.short	0x010a
        /*0cee*/ 	.byte	0x05
	.zero		1


	//   ....[193]....
        /*0cf0*/ 	.word	0x000059e0
        /*0cf4*/ 	.word	0x000000ff
        /*0cf8*/ 	.word	0x00000000
        /*0cfc*/ 	.short	0x010a
        /*0cfe*/ 	.byte	0x07
	.zero		1


	//   ....[194]....
        /*0d00*/ 	.word	0x00005e40
        /*0d04*/ 	.word	0x000000ff
        /*0d08*/ 	.word	0x00000380
        /*0d0c*/ 	.short	0x010a
        /*0d0e*/ 	.byte	0x10
	.zero		1


	//   ....[195]....
        /*0d10*/ 	.word	0x00005f10
        /*0d14*/ 	.word	0x000000ff
        /*0d18*/ 	.word	0x00000000
        /*0d1c*/ 	.short	0x0101
        /*0d1e*/ 	.byte	0x12
	.zero		1


	//   ....[196]....
        /*0d20*/ 	.word	0x00006230
        /*0d24*/ 	.word	0x000000ff
        /*0d28*/ 	.word	0x00000378
        /*0d2c*/ 	.short	0x010a
        /*0d2e*/ 	.byte	0x10
	.zero		1


	//   ....[197]....
        /*0d30*/ 	.word	0x000063b0
        /*0d34*/ 	.word	0x000000ff
        /*0d38*/ 	.word	0x00000368
        /*0d3c*/ 	.short	0x010a
        /*0d3e*/ 	.byte	0x10
	.zero		1


	//   ....[198]....
        /*0d40*/ 	.word	0x00006780
        /*0d44*/ 	.word	0x000000ff
        /*0d48*/ 	.word	0x00000360
        /*0d4c*/ 	.short	0x010b
        /*0d4e*/ 	.byte	0x10
	.zero		1


	//   ....[199]....
        /*0d50*/ 	.word	0x000067a0
        /*0d54*/ 	.word	0x000000ff
        /*0d58*/ 	.word	0x00000000
        /*0d5c*/ 	.short	0x0101
        /*0d5e*/ 	.byte	0x2a
	.zero		1


	//   ....[200]....
        /*0d60*/ 	.word	0x000067e0
        /*0d64*/ 	.word	0x00000000
        /*0d68*/ 	.word	0x00000368
        /*0d6c*/ 	.short	0x010a
        /*0d6e*/ 	.byte	0xff
	.zero		1


	//   ....[201]....
        /*0d70*/ 	.word	0x00006b70
        /*0d74*/ 	.word	0x000000ff
        /*0d78*/ 	.word	0x00000380
        /*0d7c*/ 	.short	0x010a
        /*0d7e*/ 	.byte	0x29
	.zero		1


	//   ....[202]....
        /*0d80*/ 	.word	0x00006c90
        /*0d84*/ 	.word	0x000000ff
        /*0d88*/ 	.word	0x00000000
        /*0d8c*/ 	.short	0x0101
        /*0d8e*/ 	.byte	0x04
	.zero		1


	//   ....[203]....
        /*0d90*/ 	.word	0x00007610
        /*0d94*/ 	.word	0x000000ff
        /*0d98*/ 	.word	0x00000360
        /*0d9c*/ 	.short	0x010a
        /*0d9e*/ 	.byte	0x29
	.zero		1


	//   ....[204]....
        /*0da0*/ 	.word	0x00007620
        /*0da4*/ 	.word	0x00000060
        /*0da8*/ 	.word	0x00000390
        /*0dac*/ 	.short	0x010a
        /*0dae*/ 	.byte	0xff
	.zero		1


	//   ....[205]....
        /*0db0*/ 	.word	0x00007770
        /*0db4*/ 	.word	0x000000ff
        /*0db8*/ 	.word	0x00000360
        /*0dbc*/ 	.short	0x010a
        /*0dbe*/ 	.byte	0x29
	.zero		1


	//   ....[206]....
        /*0dc0*/ 	.word	0x00007850
        /*0dc4*/ 	.word	0x000000ff
        /*0dc8*/ 	.word	0x00000000
        /*0dcc*/ 	.short	0x0101
        /*0dce*/ 	.byte	0x04
	.zero		1


	//   ....[207]....
        /*0dd0*/ 	.word	0x000078b0
        /*0dd4*/ 	.word	0x00000060
        /*0dd8*/ 	.word	0x00000390
        /*0ddc*/ 	.short	0x010a
        /*0dde*/ 	.byte	0xff
	.zero		1


	//   ....[208]....
        /*0de0*/ 	.word	0x00007c80
        /*0de4*/ 	.word	0x000000ff
        /*0de8*/ 	.word	0x00000000
        /*0dec*/ 	.short	0x0101
        /*0dee*/ 	.byte	0x05
	.zero		1


	//   ....[209]....
        /*0df0*/ 	.word	0x00008630
        /*0df4*/ 	.word	0x00000002
        /*0df8*/ 	.word	0x000001b0
        /*0dfc*/ 	.short	0x010a
        /*0dfe*/ 	.byte	0xff
	.zero		1


	//   ....[210]....
        /*0e00*/ 	.word	0x00008690
        /*0e04*/ 	.word	0x00000002
        /*0e08*/ 	.word	0x000001b0
        /*0e0c*/ 	.short	0x010a
        /*0e0e*/ 	.byte	0xff
	.zero		1


	//   ....[211]....
        /*0e10*/ 	.word	0x000086f0
        /*0e14*/ 	.word	0x00000002
        /*0e18*/ 	.word	0x00000380
        /*0e1c*/ 	.short	0x010a
        /*0e1e*/ 	.byte	0xff
	.zero		1


	//   ....[212]....
        /*0e20*/ 	.word	0x00008750
        /*0e24*/ 	.word	0x00000000
        /*0e28*/ 	.word	0x00000000
        /*0e2c*/ 	.short	0x010a
        /*0e2e*/ 	.byte	0xff
	.zero		1


	//   ....[213]....
        /*0e30*/ 	.word	0x000087b0
        /*0e34*/ 	.word	0x00000000
        /*0e38*/ 	.word	0x00000000
        /*0e3c*/ 	.short	0x010a
        /*0e3e*/ 	.byte	0xff
	.zero		1


	//   ....[214]....
        /*0e40*/ 	.word	0x00008810
        /*0e44*/ 	.word	0x00000000
        /*0e48*/ 	.word	0x00000000
        /*0e4c*/ 	.short	0x010a
        /*0e4e*/ 	.byte	0xff
	.zero		1


	//   ....[215]....
        /*0e50*/ 	.word	0x00008870
        /*0e54*/ 	.word	0x00000000
        /*0e58*/ 	.word	0x00000000
        /*0e5c*/ 	.short	0x010a
        /*0e5e*/ 	.byte	0xff
	.zero		1


	//   ....[216]....
        /*0e60*/ 	.word	0x000088d0
        /*0e64*/ 	.word	0x00000000
        /*0e68*/ 	.word	0x00000000
        /*0e6c*/ 	.short	0x010a
        /*0e6e*/ 	.byte	0xff
	.zero		1


	//   ....[217]....
        /*0e70*/ 	.word	0x00008930
        /*0e74*/ 	.word	0x00000000
        /*0e78*/ 	.word	0x00000000
        /*0e7c*/ 	.short	0x010a
        /*0e7e*/ 	.byte	0xff
	.zero		1


	//   ....[218]....
        /*0e80*/ 	.word	0x00008990
        /*0e84*/ 	.word	0x00000000
        /*0e88*/ 	.word	0x00000000
        /*0e8c*/ 	.short	0x010a
        /*0e8e*/ 	.byte	0xff
	.zero		1


	//   ....[219]....
        /*0e90*/ 	.word	0x000089f0
        /*0e94*/ 	.word	0x00000000
        /*0e98*/ 	.word	0x00000000
        /*0e9c*/ 	.short	0x010a
        /*0e9e*/ 	.byte	0xff
	.zero		1


	//   ....[220]....
        /*0ea0*/ 	.word	0x00008a50
        /*0ea4*/ 	.word	0x00000000
        /*0ea8*/ 	.word	0x00000000
        /*0eac*/ 	.short	0x010a
        /*0eae*/ 	.byte	0xff
	.zero		1


	//   ....[221]....
        /*0eb0*/ 	.word	0x00008ab0
        /*0eb4*/ 	.word	0x00000000
        /*0eb8*/ 	.word	0x00000000
        /*0ebc*/ 	.short	0x010a
        /*0ebe*/ 	.byte	0xff
	.zero		1


	//   ....[222]....
        /*0ec0*/ 	.word	0x00008b10
        /*0ec4*/ 	.word	0x00000000
        /*0ec8*/ 	.word	0x00000000
        /*0ecc*/ 	.short	0x010a
        /*0ece*/ 	.byte	0xff
	.zero		1


	//   ....[223]....
        /*0ed0*/ 	.word	0x00008b70
        /*0ed4*/ 	.word	0x00000000
        /*0ed8*/ 	.word	0x00000000
        /*0edc*/ 	.short	0x010a
        /*0ede*/ 	.byte	0xff
	.zero		1


	//   ....[224]....
        /*0ee0*/ 	.word	0x00008bd0
        /*0ee4*/ 	.word	0x00000000
        /*0ee8*/ 	.word	0x00000000
        /*0eec*/ 	.short	0x010a
        /*0eee*/ 	.byte	0xff
	.zero		1


	//   ....[225]....
        /*0ef0*/ 	.word	0x00008c30
        /*0ef4*/ 	.word	0x00000000
        /*0ef8*/ 	.word	0x00000000
        /*0efc*/ 	.short	0x010a
        /*0efe*/ 	.byte	0xff
	.zero		1


	//   ....[226]....
        /*0f00*/ 	.word	0x00008c90
        /*0f04*/ 	.word	0x00000000
        /*0f08*/ 	.word	0x00000000
        /*0f0c*/ 	.short	0x010a
        /*0f0e*/ 	.byte	0xff
	.zero		1


	//   ....[227]....
        /*0f10*/ 	.word	0x00008cf0
        /*0f14*/ 	.word	0x00000000
        /*0f18*/ 	.word	0x00000000
        /*0f1c*/ 	.short	0x010a
        /*0f1e*/ 	.byte	0xff
	.zero		1


	//   ....[228]....
        /*0f20*/ 	.word	0x00008d50
        /*0f24*/ 	.word	0x00000000
        /*0f28*/ 	.word	0x00000000
        /*0f2c*/ 	.short	0x010a
        /*0f2e*/ 	.byte	0xff
	.zero		1


	//   ....[229]....
        /*0f30*/ 	.word	0x00008db0
        /*0f34*/ 	.word	0x00000000
        /*0f38*/ 	.word	0x00000000
        /*0f3c*/ 	.short	0x010a
        /*0f3e*/ 	.byte	0xff
	.zero		1


	//   ....[230]....
        /*0f40*/ 	.word	0x00008e10
        /*0f44*/ 	.word	0x00000000
        /*0f48*/ 	.word	0x00000000
        /*0f4c*/ 	.short	0x010a
        /*0f4e*/ 	.byte	0xff
	.zero		1


	//   ....[231]....
        /*0f50*/ 	.word	0x00008e70
        /*0f54*/ 	.word	0x00000000
        /*0f58*/ 	.word	0x00000000
        /*0f5c*/ 	.short	0x010a
        /*0f5e*/ 	.byte	0xff
	.zero		1


	//   ....[232]....
        /*0f60*/ 	.word	0x00008ed0
        /*0f64*/ 	.word	0x00000000
        /*0f68*/ 	.word	0x00000000
        /*0f6c*/ 	.short	0x010a
        /*0f6e*/ 	.byte	0xff
	.zero		1


	//   ....[233]....
        /*0f70*/ 	.word	0x00008f30
        /*0f74*/ 	.word	0x00000000
        /*0f78*/ 	.word	0x00000000
        /*0f7c*/ 	.short	0x010a
        /*0f7e*/ 	.byte	0xff
	.zero		1


	//   ....[234]....
        /*0f80*/ 	.word	0x00008f90
        /*0f84*/ 	.word	0x00000000
        /*0f88*/ 	.word	0x00000000
        /*0f8c*/ 	.short	0x010a
        /*0f8e*/ 	.byte	0xff
	.zero		1


	//   ....[235]....
        /*0f90*/ 	.word	0x00008ff0
        /*0f94*/ 	.word	0x00000000
        /*0f98*/ 	.word	0x00000000
        /*0f9c*/ 	.short	0x010a
        /*0f9e*/ 	.byte	0xff
	.zero		1


	//   ....[236]....
        /*0fa0*/ 	.word	0x00009050
        /*0fa4*/ 	.word	0x00000000
        /*0fa8*/ 	.word	0x00000000
        /*0fac*/ 	.short	0x010a
        /*0fae*/ 	.byte	0xff
	.zero		1


	//   ....[237]....
        /*0fb0*/ 	.word	0x000090b0
        /*0fb4*/ 	.word	0x00000000
        /*0fb8*/ 	.word	0x00000000
        /*0fbc*/ 	.short	0x010a
        /*0fbe*/ 	.byte	0xff
	.zero		1


	//   ....[238]....
        /*0fc0*/ 	.word	0x00009110
        /*0fc4*/ 	.word	0x00000000
        /*0fc8*/ 	.word	0x00000000
        /*0fcc*/ 	.short	0x010a
        /*0fce*/ 	.byte	0xff
	.zero		1


	//   ....[239]....
        /*0fd0*/ 	.word	0x00009170
        /*0fd4*/ 	.word	0x00000000
        /*0fd8*/ 	.word	0x00000000
        /*0fdc*/ 	.short	0x010a
        /*0fde*/ 	.byte	0xff
	.zero		1


	//   ....[240]....
        /*0fe0*/ 	.word	0x000091d0
        /*0fe4*/ 	.word	0x00000000
        /*0fe8*/ 	.word	0x00000000
        /*0fec*/ 	.short	0x010a
        /*0fee*/ 	.byte	0xff
	.zero		1


	//   ....[241]....
        /*0ff0*/ 	.word	0x00009230
        /*0ff4*/ 	.word	0x00000000
        /*0ff8*/ 	.word	0x00000000
        /*0ffc*/ 	.short	0x010a
        /*0ffe*/ 	.byte	0xff
	.zero		1


	//   ....[242]....
        /*1000*/ 	.word	0x00009290
        /*1004*/ 	.word	0x00000000
        /*1008*/ 	.word	0x00000000
        /*100c*/ 	.short	0x010a
        /*100e*/ 	.byte	0xff
	.zero		1


	//   ....[243]....
        /*1010*/ 	.word	0x000092f0
        /*1014*/ 	.word	0x00000000
        /*1018*/ 	.word	0x00000000
        /*101c*/ 	.short	0x010a
        /*101e*/ 	.byte	0xff
	.zero		1


	//   ....[244]....
        /*1020*/ 	.word	0x00009350
        /*1024*/ 	.word	0x00000000
        /*1028*/ 	.word	0x00000000
        /*102c*/ 	.short	0x010a
        /*102e*/ 	.byte	0xff
	.zero		1


	//   ....[245]....
        /*1030*/ 	.word	0x000093b0
        /*1034*/ 	.word	0x00000000
        /*1038*/ 	.word	0x00000000
        /*103c*/ 	.short	0x010a
        /*103e*/ 	.byte	0xff
	.zero		1


	//   ....[246]....
        /*1040*/ 	.word	0x00009410
        /*1044*/ 	.word	0x00000000
        /*1048*/ 	.word	0x00000000
        /*104c*/ 	.short	0x010a
        /*104e*/ 	.byte	0xff
	.zero		1


	//   ....[247]....
        /*1050*/ 	.word	0x00009470
        /*1054*/ 	.word	0x00000000
        /*1058*/ 	.word	0x00000000
        /*105c*/ 	.short	0x010a
        /*105e*/ 	.byte	0xff
	.zero		1


	//   ....[248]....
        /*1060*/ 	.word	0x000094d0
        /*1064*/ 	.word	0x00000000
        /*1068*/ 	.word	0x00000000
        /*106c*/ 	.short	0x010a
        /*106e*/ 	.byte	0xff
	.zero		1


	//   ....[249]....
        /*1070*/ 	.word	0x00009530
        /*1074*/ 	.word	0x00000000
        /*1078*/ 	.word	0x00000000
        /*107c*/ 	.short	0x010a
        /*107e*/ 	.byte	0xff
	.zero		1


	//   ....[250]....
        /*1080*/ 	.word	0x00009590
        /*1084*/ 	.word	0x00000000
        /*1088*/ 	.word	0x00000000
        /*108c*/ 	.short	0x010a
        /*108e*/ 	.byte	0xff
	.zero		1


	//   ....[251]....
        /*1090*/ 	.word	0x000095f0
        /*1094*/ 	.word	0x00000000
        /*1098*/ 	.word	0x00000000
        /*109c*/ 	.short	0x010a
        /*109e*/ 	.byte	0xff
	.zero		1


	//   ....[252]....
        /*10a0*/ 	.word	0x00009650
        /*10a4*/ 	.word	0x00000000
        /*10a8*/ 	.word	0x00000000
        /*10ac*/ 	.short	0x010a
        /*10ae*/ 	.byte	0xff
	.zero		1


	//   ....[253]....
        /*10b0*/ 	.word	0x000096b0
        /*10b4*/ 	.word	0x00000000
        /*10b8*/ 	.word	0x00000000
        /*10bc*/ 	.short	0x010a
        /*10be*/ 	.byte	0xff
	.zero		1


	//   ....[254]....
        /*10c0*/ 	.word	0x00009710
        /*10c4*/ 	.word	0x00000000
        /*10c8*/ 	.word	0x00000000
        /*10cc*/ 	.short	0x010a
        /*10ce*/ 	.byte	0xff
	.zero		1


	//   ....[255]....
        /*10d0*/ 	.word	0x00009770
        /*10d4*/ 	.word	0x00000000
        /*10d8*/ 	.word	0x00000000
        /*10dc*/ 	.short	0x010a
        /*10de*/ 	.byte	0xff
	.zero		1


	//   ....[0]....
        /*10e0*/ 	.word	0x000097d0
        /*10e4*/ 	.word	0x00000000
        /*10e8*/ 	.word	0x00000000
        /*10ec*/ 	.short	0x010a
        /*10ee*/ 	.byte	0xff
	.zero		1


	//   ....[1]....
        /*10f0*/ 	.word	0x00009830
        /*10f4*/ 	.word	0x00000000
        /*10f8*/ 	.word	0x00000000
        /*10fc*/ 	.short	0x010a
        /*10fe*/ 	.byte	0xff
	.zero		1


	//   ....[2]....
        /*1100*/ 	.word	0x00009890
        /*1104*/ 	.word	0x00000000
        /*1108*/ 	.word	0x00000000
        /*110c*/ 	.short	0x010a
        /*110e*/ 	.byte	0xff
	.zero		1


	//   ....[3]....
        /*1110*/ 	.word	0x000098f0
        /*1114*/ 	.word	0x00000000
        /*1118*/ 	.word	0x00000000
        /*111c*/ 	.short	0x010a
        /*111e*/ 	.byte	0xff
	.zero		1


	//   ....[4]....
        /*1120*/ 	.word	0x00009950
        /*1124*/ 	.word	0x00000000
        /*1128*/ 	.word	0x00000000
        /*112c*/ 	.short	0x010a
        /*112e*/ 	.byte	0xff
	.zero		1


	//   ....[5]....
        /*1130*/ 	.word	0x000099b0
        /*1134*/ 	.word	0x00000000
        /*1138*/ 	.word	0x00000000
        /*113c*/ 	.short	0x010a
        /*113e*/ 	.byte	0xff
	.zero		1


	//   ....[6]....
        /*1140*/ 	.word	0x00009a10
        /*1144*/ 	.word	0x00000000
        /*1148*/ 	.word	0x00000000
        /*114c*/ 	.short	0x010a
        /*114e*/ 	.byte	0xff
	.zero		1


	//   ....[7]....
        /*1150*/ 	.word	0x00009a70
        /*1154*/ 	.word	0x00000000
        /*1158*/ 	.word	0x00000000
        /*115c*/ 	.short	0x010a
        /*115e*/ 	.byte	0xff
	.zero		1


	//   ....[8]....
        /*1160*/ 	.word	0x00009ad0
        /*1164*/ 	.word	0x00000000
        /*1168*/ 	.word	0x00000000
        /*116c*/ 	.short	0x010a
        /*116e*/ 	.byte	0xff
	.zero		1


	//   ....[9]....
        /*1170*/ 	.word	0x00009b30
        /*1174*/ 	.word	0x00000004
        /*1178*/ 	.word	0x00000388
        /*117c*/ 	.short	0x010a
        /*117e*/ 	.byte	0xff
	.zero		1


	//   ....[10]....
        /*1180*/ 	.word	0x00009b90
        /*1184*/ 	.word	0x00000004
        /*1188*/ 	.word	0x00000380
        /*118c*/ 	.short	0x010a
        /*118e*/ 	.byte	0xff
	.zero		1


	//   ....[11]....
        /*1190*/ 	.word	0x00009bf0
        /*1194*/ 	.word	0x00000000
        /*1198*/ 	.word	0x00000380
        /*119c*/ 	.short	0x010a
        /*119e*/ 	.byte	0xff
	.zero		1


	//   ....[12]....
        /*11a0*/ 	.word	0x00009c50
        /*11a4*/ 	.word	0x00000005
        /*11a8*/ 	.word	0x000003a0
        /*11ac*/ 	.short	0x010a
        /*11ae*/ 	.byte	0xff
	.zero		1


	//   ....[13]....
        /*11b0*/ 	.word	0x00009cb0
        /*11b4*/ 	.word	0x00000000
        /*11b8*/ 	.word	0x00000000
        /*11bc*/ 	.short	0x010a
        /*11be*/ 	.byte	0xff
	.zero		1


	//   ....[14]....
        /*11c0*/ 	.word	0x00009d10
        /*11c4*/ 	.word	0x00000000
        /*11c8*/ 	.word	0x00000000
        /*11cc*/ 	.short	0x010a
        /*11ce*/ 	.byte	0xff
	.zero		1


	//   ....[15]....
        /*11d0*/ 	.word	0x00009d70
        /*11d4*/ 	.word	0x00000000
        /*11d8*/ 	.word	0x00000000
        /*11dc*/ 	.short	0x010a
        /*11de*/ 	.byte	0xff
	.zero		1


	//   ....[16]....
        /*11e0*/ 	.word	0x00009dd0
        /*11e4*/ 	.word	0x00000000
        /*11e8*/ 	.word	0x00000380
        /*11ec*/ 	.short	0x010a
        /*11ee*/ 	.byte	0xff
	.zero		1


	//   ....[17]....
        /*11f0*/ 	.word	0x00009e30
        /*11f4*/ 	.word	0x00000000
        /*11f8*/ 	.word	0x00000378
        /*11fc*/ 	.short	0x010a
        /*11fe*/ 	.byte	0xff
	.zero		1


	//   ....[18]....
        /*1200*/ 	.word	0x00009e90
        /*1204*/ 	.word	0x00000003
        /*1208*/ 	.word	0x00000368
        /*120c*/ 	.short	0x010a
        /*120e*/ 	.byte	0xff
	.zero		1


	//   ....[19]....
        /*1210*/ 	.word	0x00009ef0
        /*1214*/ 	.word	0x00000000
        /*1218*/ 	.word	0x00000380
        /*121c*/ 	.short	0x010a
        /*121e*/ 	.byte	0xff
	.zero		1


	//   ....[20]....
        /*1220*/ 	.word	0x00009f50
        /*1224*/ 	.word	0x00000000
        /*1228*/ 	.word	0x00000360
        /*122c*/ 	.short	0x010a
        /*122e*/ 	.byte	0xff
	.zero		1


	//   ....[21]....
        /*1230*/ 	.word	0x00009fa0
        /*1234*/ 	.word	0x00000060
        /*1238*/ 	.word	0x00000390
        /*123c*/ 	.short	0x010a
        /*123e*/ 	.byte	0xff
	.zero		1


	//----- nvinfo : EIATTR_NUM_MBARRIERS
	.align		4
.L_47:
        /*1240*/ 	.byte	0x03, 0x38
        /*1242*/ 	.short	0x0076


	//----- nvinfo : EIATTR_EXIT_INSTR_OFFSETS
	.align		4
        /*1244*/ 	.byte	0x04, 0x1c
        /*1246*/ 	.short	(.L_49 - .L_48)


	//   ....[0]....
.L_48:
        /*1248*/ 	.word	0x00004cc0


	//   ....[1]....
        /*124c*/ 	.word	0x00004f50


	//   ....[2]....
        /*1250*/ 	.word	0x00004fb0


	//   ....[3]....
        /*1254*/ 	.word	0x00005c50


	//   ....[4]....
        /*1258*/ 	.word	0x00006810


	//   ....[5]....
        /*125c*/ 	.word	0x00006850


	//   ....[6]....
        /*1260*/ 	.word	0x00008610


	//----- nvinfo : EIATTR_MAX_THREADS
	.align		4
.L_49:
        /*1264*/ 	.byte	0x04, 0x05
        /*1266*/ 	.short	(.L_51 - .L_50)
.L_50:
        /*1268*/ 	.word	0x00000100
        /*126c*/ 	.word	0x00000001
        /*1270*/ 	.word	0x00000001


	//----- nvinfo : EIATTR_CRS_STACK_SIZE
	.align		4
.L_51:
        /*1274*/ 	.byte	0x04, 0x1e
        /*1276*/ 	.short	(.L_53 - .L_52)
.L_52:
        /*1278*/ 	.word	0x00000000


	//----- nvinfo : EIATTR_CBANK_PARAM_SIZE
	.align		4
.L_53:
        /*127c*/ 	.byte	0x03, 0x19
        /*127e*/ 	.short	0x0800


	//----- nvinfo : EIATTR_PARAM_CBANK
	.align		4
        /*1280*/ 	.byte	0x04, 0x0a
        /*1282*/ 	.short	(.L_55 - .L_54)
	.align		4
.L_54:
        /*1284*/ 	.word	index@(.nv.constant0._ZN7cutlass13device_kernelINS_4conv6kernel13ConvUniversalINS1_16ConvProblemShapeILNS1_8OperatorE1ELi2EEENS1_10collective14CollectiveConvINS1_47MainloopSm100TmaUmmaWarpSpecializedImplicitGemmILS5_1ELi54ELi2ELi1ELi2EN4cute5tupleIJNSA_1CILi2EEENSC_ILi1EEESE_EEEEENSB_IJNSC_ILi64EEESH_NSB_IJNSC_ILi32EEEEEEEEENS_12float_e4m3_tESL_NSA_8TiledMMAINSA_8MMA_AtomIJNSA_10MMA_TraitsINSA_19SM100_MMA_F8F6F4_SSEJSL_SL_fSH_SH_NSA_17integral_constantINSA_4UMMA5MajorELSS_0EEENSQ_ISS_LSS_1EEENSQ_INSR_7ScaleInELSV_0EEESW_EEEEEENSA_6LayoutINSB_IJSE_SE_SE_EEENSB_IJNSC_ILi0EEES11_S11_EEEEENSB_IJNSA_10UnderscoreES14_S14_EEEEENS7_6detail27Sm100ImplicitGemmTileTraitsINSA_20SM90_TMA_LOAD_IM2COLENSA_14ComposedLayoutINSA_7SwizzleILi1ELi4ELi3EEENSA_18smem_ptr_flag_bitsILi8EEENSZ_INSB_IJNSC_ILi8EEESI_EEENSB_IJSI_SE_EEEEEEEvEENS18_INSA_23SM90_TMA_LOAD_MULTICASTENS1A_INS1B_ILi2ELi4ELi3EEES1E_NSZ_INSB_IJSH_S1F_EEENSB_IJSE_SH_EEEEEEEvEEEENS_8epilogue10collective18CollectiveEpilogueINS1T_23Sm100TmaWarpSpecializedILi1ELi1ELi32ELb0ELb0EEEJSK_NSB_IJNSZ_ISH_SE_EES1Y_EEESL_NSB_IJNSB_IJlllEEESE_S11_EEESL_S21_NS1T_6fusion15FusionCallbacksIS1X_NS22_17LinearCombinationISL_fSL_fLNS_15FloatRoundStyleE2EEESK_S1Z_JEEENSA_5SM1004TMEM4LOAD26SM100_TMEM_LOAD_16dp32b32xES19_NS1A_IS1M_S1E_NSZ_INSB_IJS1F_SH_EEENSB_IJSH_SE_EEEEEEENSA_39AutoVectorizingCopyWithAssumedAlignmentILi128EEENSA_21SM90_TMA_STORE_IM2COLES2F_S2H_S2H_EEEvvEEEEvNT_6ParamsE)
        /*1288*/ 	.short	0x0380
        /*128a*/ 	.short	0x0800


	//----- nvinfo : EIATTR_SW_WAR
	.align		4
.L_55:
        /*128c*/ 	.byte	0x04, 0x36
        /*128e*/ 	.short	(.L_57 - .L_56)
.L_56:
        /*1290*/ 	.word	0x00000008
.L_57:


//--------------------- .nv.callgraph             --------------------------
	.section	.nv.callgraph,"",@"SHT_CUDA_CALLGRAPH"
	.align	4
	.sectionentsize	8
	.align		4
        /*0000*/ 	.word	0x00000000
	.align		4
        /*0004*/ 	.word	0xffffffff
	.align		4
        /*0008*/ 	.word	index@(_ZN7cutlass13device_kernelINS_4conv6kernel13ConvUniversalINS1_16ConvProblemShapeILNS1_8OperatorE1ELi2EEENS1_10collective14CollectiveConvINS1_47MainloopSm100TmaUmmaWarpSpecializedImplicitGemmILS5_1ELi54ELi2ELi1ELi2EN4cute5tupleIJNSA_1CILi2EEENSC_ILi1EEESE_EEEEENSB_IJNSC_ILi64EEESH_NSB_IJNSC_ILi32EEEEEEEEENS_12float_e4m3_tESL_NSA_8TiledMMAINSA_8MMA_AtomIJNSA_10MMA_TraitsINSA_19SM100_MMA_F8F6F4_SSEJSL_SL_fSH_SH_NSA_17integral_constantINSA_4UMMA5MajorELSS_0EEENSQ_ISS_LSS_1EEENSQ_INSR_7ScaleInELSV_0EEESW_EEEEEENSA_6LayoutINSB_IJSE_SE_SE_EEENSB_IJNSC_ILi0EEES11_S11_EEEEENSB_IJNSA_10UnderscoreES14_S14_EEEEENS7_6detail27Sm100ImplicitGemmTileTraitsINSA_20SM90_TMA_LOAD_IM2COLENSA_14ComposedLayoutINSA_7SwizzleILi1ELi4ELi3EEENSA_18smem_ptr_flag_bitsILi8EEENSZ_INSB_IJNSC_ILi8EEESI_EEENSB_IJSI_SE_EEEEEEEvEENS18_INSA_23SM90_TMA_LOAD_MULTICASTENS1A_INS1B_ILi2ELi4ELi3EEES1E_NSZ_INSB_IJSH_S1F_EEENSB_IJSE_SH_EEEEEEEvEEEENS_8epilogue10collective18CollectiveEpilogueINS1T_23Sm100TmaWarpSpecializedILi1ELi1ELi32ELb0ELb0EEEJSK_NSB_IJNSZ_ISH_SE_EES1Y_EEESL_NSB_IJNSB_IJlllEEESE_S11_EEESL_S21_NS1T_6fusion15FusionCallbacksIS1X_NS22_17LinearCombinationISL_fSL_fLNS_15FloatRoundStyleE2EEESK_S1Z_JEEENSA_5SM1004TMEM4LOAD26SM100_TMEM_LOAD_16dp32b32xES19_NS1A_IS1M_S1E_NSZ_INSB_IJS1F_SH_EEENSB_IJSH_SE_EEEEEEENSA_39AutoVectorizingCopyWithAssumedAlignmentILi128EEENSA_21SM90_TMA_STORE_IM2COLES2F_S2H_S2H_EEEvvEEEEvNT_6ParamsE)
	.align		4
        /*000c*/ 	.word	index@(__assertfail)
	.align		4
        /*0010*/ 	.word	0x00000000
	.align		4
        /*0014*/ 	.word	0xfffffffe
	.align		4
        /*0018*/ 	.word	0x00000000
	.align		4
        /*001c*/ 	.word	0xfffffffd
	.align		4
        /*0020*/ 	.word	0x00000000
	.align		4
        /*0024*/ 	.word	0xfffffffc


//--------------------- .nv.constant4             --------------------------
	.section	.nv.constant4,"a",@progbits
	.align	8
	.align		8
.nv.constant4:
        /*0000*/ 	.dword	__assertfail
	.align		8
        /*0008*/ 	.dword	__unnamed_1
	.align		8
        /*0010*/ 	.dword	__unnamed_2
	.align		8
        /*0018*/ 	.dword	_ZN39_INTERNAL_6d90e951_4_k_cu_df390bae_33404cuda3std3__45__cpo5beginE
	.align		8
        /*0020*/ 	.dword	_ZN39_INTERNAL_6d90e951_4_k_cu_df390bae_33404cuda3std3__45__cpo3endE
	.align		8
        /*0028*/ 	.dword	_ZN39_INTERNAL_6d90e951_4_k_cu_df390bae_33404cuda3std3__45__cpo6cbeginE
	.align		8
        /*0030*/ 	.dword	_ZN39_INTERNAL_6d90e951_4_k_cu_df390bae_33404cuda3std3__45__cpo4cendE
	.align		8
        /*0038*/ 	.dword	_ZN39_INTERNAL_6d90e951_4_k_cu_df390bae_33404cuda3std3__441_GLOBAL__N__6d90e951_4_k_cu_df390bae_33406ignoreE
	.align		8
        /*0040*/ 	.dword	_ZN39_INTERNAL_6d90e951_4_k_cu_df390bae_33404cuda3std3__419piecewise_constructE
	.align		8
        /*0048*/ 	.dword	_ZN39_INTERNAL_6d90e951_4_k_cu_df390bae_33404cuda3std3__48in_placeE
	.align		8
        /*0050*/ 	.dword	_ZN39_INTERNAL_6d90e951_4_k_cu_df390bae_33404cuda3std6ranges3__45__cpo4swapE
	.align		8
        /*0058*/ 	.dword	_ZN39_INTERNAL_6d90e951_4_k_cu_df390bae_33404cuda3std6ranges3__45__cpo9iter_moveE
	.align		8
        /*0060*/ 	.dword	_ZN39_INTERNAL_6d90e951_4_k_cu_df390bae_33404cute7productE
	.align		8
        /*0068*/ 	.dword	_ZN39_INTERNAL_6d90e951_4_k_cu_df390bae_33404cute1_E
	.align		8
        /*0070*/ 	.dword	$str$27
	.align		8
        /*0078*/ 	.dword	$str$28
	.align		8
        /*0080*/ 	.dword	$str$29
	.align		8
        /*0088*/ 	.dword	$str$30


//--------------------- .text._ZN7cutlass13device_kernelINS_4conv6kernel13ConvUniversalINS1_16ConvProblemShapeILNS1_8OperatorE1ELi2EEENS1_10collective14CollectiveConvINS1_47MainloopSm100TmaUmmaWarpSpecializedImplicitGemmILS5_1ELi54ELi2ELi1ELi2EN4cute5tupleIJNSA_1CILi2EEENSC_ILi1EEESE_EEEEENSB_IJNSC_ILi64EEESH_NSB_IJNSC_ILi32EEEEEEEEENS_12float_e4m3_tESL_NSA_8TiledMMAINSA_8MMA_AtomIJNSA_10MMA_TraitsINSA_19SM100_MMA_F8F6F4_SSEJSL_SL_fSH_SH_NSA_17integral_constantINSA_4UMMA5MajorELSS_0EEENSQ_ISS_LSS_1EEENSQ_INSR_7ScaleInELSV_0EEESW_EEEEEENSA_6LayoutINSB_IJSE_SE_SE_EEENSB_IJNSC_ILi0EEES11_S11_EEEEENSB_IJNSA_10UnderscoreES14_S14_EEEEENS7_6detail27Sm100ImplicitGemmTileTraitsINSA_20SM90_TMA_LOAD_IM2COLENSA_14ComposedLayoutINSA_7SwizzleILi1ELi4ELi3EEENSA_18smem_ptr_flag_bitsILi8EEENSZ_INSB_IJNSC_ILi8EEESI_EEENSB_IJSI_SE_EEEEEEEvEENS18_INSA_23SM90_TMA_LOAD_MULTICASTENS1A_INS1B_ILi2ELi4ELi3EEES1E_NSZ_INSB_IJSH_S1F_EEENSB_IJSE_SH_EEEEEEEvEEEENS_8epilogue10collective18CollectiveEpilogueINS1T_23Sm100TmaWarpSpecializedILi1ELi1ELi32ELb0ELb0EEEJSK_NSB_IJNSZ_ISH_SE_EES1Y_EEESL_NSB_IJNSB_IJlllEEESE_S11_EEESL_S21_NS1T_6fusion15FusionCallbacksIS1X_NS22_17LinearCombinationISL_fSL_fLNS_15FloatRoundStyleE2EEESK_S1Z_JEEENSA_5SM1004TMEM4LOAD26SM100_TMEM_LOAD_16dp32b32xES19_NS1A_IS1M_S1E_NSZ_INSB_IJS1F_SH_EEENSB_IJSH_SE_EEEEEEENSA_39AutoVectorizingCopyWithAssumedAlignmentILi128EEENSA_21SM90_TMA_STORE_IM2COLES2F_S2H_S2H_EEEvvEEEEvNT_6ParamsE --------------------------
	.section	.text._ZN7cutlass13device_kernelINS_4conv6kernel13ConvUniversalINS1_16ConvProblemShapeILNS1_8OperatorE1ELi2EEENS1_10collective14CollectiveConvINS1_47MainloopSm100TmaUmmaWarpSpecializedImplicitGemmILS5_1ELi54ELi2ELi1ELi2EN4cute5tupleIJNSA_1CILi2EEENSC_ILi1EEESE_EEEEENSB_IJNSC_ILi64EEESH_NSB_IJNSC_ILi32EEEEEEEEENS_12float_e4m3_tESL_NSA_8TiledMMAINSA_8MMA_AtomIJNSA_10MMA_TraitsINSA_19SM100_MMA_F8F6F4_SSEJSL_SL_fSH_SH_NSA_17integral_constantINSA_4UMMA5MajorELSS_0EEENSQ_ISS_LSS_1EEENSQ_INSR_7ScaleInELSV_0EEESW_EEEEEENSA_6LayoutINSB_IJSE_SE_SE_EEENSB_IJNSC_ILi0EEES11_S11_EEEEENSB_IJNSA_10UnderscoreES14_S14_EEEEENS7_6detail27Sm100ImplicitGemmTileTraitsINSA_20SM90_TMA_LOAD_IM2COLENSA_14ComposedLayoutINSA_7SwizzleILi1ELi4ELi3EEENSA_18smem_ptr_flag_bitsILi8EEENSZ_INSB_IJNSC_ILi8EEESI_EEENSB_IJSI_SE_EEEEEEEvEENS18_INSA_23SM90_TMA_LOAD_MULTICASTENS1A_INS1B_ILi2ELi4ELi3EEES1E_NSZ_INSB_IJSH_S1F_EEENSB_IJSE_SH_EEEEEEEvEEEENS_8epilogue10collective18CollectiveEpilogueINS1T_23Sm100TmaWarpSpecializedILi1ELi1ELi32ELb0ELb0EEEJSK_NSB_IJNSZ_ISH_SE_EES1Y_EEESL_NSB_IJNSB_IJlllEEESE_S11_EEESL_S21_NS1T_6fusion15FusionCallbacksIS1X_NS22_17LinearCombinationISL_fSL_fLNS_15FloatRoundStyleE2EEESK_S1Z_JEEENSA_5SM1004TMEM4LOAD26SM100_TMEM_LOAD_16dp32b32xES19_NS1A_IS1M_S1E_NSZ_INSB_IJS1F_SH_EEENSB_IJSH_SE_EEEEEEENSA_39AutoVectorizingCopyWithAssumedAlignmentILi128EEENSA_21SM90_TMA_STORE_IM2COLES2F_S2H_S2H_EEEvvEEEEvNT_6ParamsE,"ax",@progbits
	.align	128
.text._ZN7cutlass13device_kernelINS_4conv6kernel13ConvUniversalINS1_16ConvProblemShapeILNS1_8OperatorE1ELi2EEENS1_10collective14CollectiveConvINS1_47MainloopSm100TmaUmmaWarpSpecializedImplicitGemmILS5_1ELi54ELi2ELi1ELi2EN4cute5tupleIJNSA_1CILi2EEENSC_ILi1EEESE_EEEEENSB_IJNSC_ILi64EEESH_NSB_IJNSC_ILi32EEEEEEEEENS_12float_e4m3_tESL_NSA_8TiledMMAINSA_8MMA_AtomIJNSA_10MMA_TraitsINSA_19SM100_MMA_F8F6F4_SSEJSL_SL_fSH_SH_NSA_17integral_constantINSA_4UMMA5MajorELSS_0EEENSQ_ISS_LSS_1EEENSQ_INSR_7ScaleInELSV_0EEESW_EEEEEENSA_6LayoutINSB_IJSE_SE_SE_EEENSB_IJNSC_ILi0EEES11_S11_EEEEENSB_IJNSA_10UnderscoreES14_S14_EEEEENS7_6detail27Sm100ImplicitGemmTileTraitsINSA_20SM90_TMA_LOAD_IM2COLENSA_14ComposedLayoutINSA_7SwizzleILi1ELi4ELi3EEENSA_18smem_ptr_flag_bitsILi8EEENSZ_INSB_IJNSC_ILi8EEESI_EEENSB_IJSI_SE_EEEEEEEvEENS18_INSA_23SM90_TMA_LOAD_MULTICASTENS1A_INS1B_ILi2ELi4ELi3EEES1E_NSZ_INSB_IJSH_S1F_EEENSB_IJSE_SH_EEEEEEEvEEEENS_8epilogue10collective18CollectiveEpilogueINS1T_23Sm100TmaWarpSpecializedILi1ELi1ELi32ELb0ELb0EEEJSK_NSB_IJNSZ_ISH_SE_EES1Y_EEESL_NSB_IJNSB_IJlllEEESE_S11_EEESL_S21_NS1T_6fusion15FusionCallbacksIS1X_NS22_17LinearCombinationISL_fSL_fLNS_15FloatRoundStyleE2EEESK_S1Z_JEEENSA_5SM1004TMEM4LOAD26SM100_TMEM_LOAD_16dp32b32xES19_NS1A_IS1M_S1E_NSZ_INSB_IJS1F_SH_EEENSB_IJSH_SE_EEEEEEENSA_39AutoVectorizingCopyWithAssumedAlignmentILi128EEENSA_21SM90_TMA_STORE_IM2COLES2F_S2H_S2H_EEEvvEEEEvNT_6ParamsE:
        .type           _ZN7cutlass13device_kernelINS_4conv6kernel13ConvUniversalINS1_16ConvProblemShapeILNS1_8OperatorE1ELi2EEENS1_10collective14CollectiveConvINS1_47MainloopSm100TmaUmmaWarpSpecializedImplicitGemmILS5_1ELi54ELi2ELi1ELi2EN4cute5tupleIJNSA_1CILi2EEENSC_ILi1EEESE_EEEEENSB_IJNSC_ILi64EEESH_NSB_IJNSC_ILi32EEEEEEEEENS_12float_e4m3_tESL_NSA_8TiledMMAINSA_8MMA_AtomIJNSA_10MMA_TraitsINSA_19SM100_MMA_F8F6F4_SSEJSL_SL_fSH_SH_NSA_17integral_constantINSA_4UMMA5MajorELSS_0EEENSQ_ISS_LSS_1EEENSQ_INSR_7ScaleInELSV_0EEESW_EEEEEENSA_6LayoutINSB_IJSE_SE_SE_EEENSB_IJNSC_ILi0EEES11_S11_EEEEENSB_IJNSA_10UnderscoreES14_S14_EEEEENS7_6detail27Sm100ImplicitGemmTileTraitsINSA_20SM90_TMA_LOAD_IM2COLENSA_14ComposedLayoutINSA_7SwizzleILi1ELi4ELi3EEENSA_18smem_ptr_flag_bitsILi8EEENSZ_INSB_IJNSC_ILi8EEESI_EEENSB_IJSI_SE_EEEEEEEvEENS18_INSA_23SM90_TMA_LOAD_MULTICASTENS1A_INS1B_ILi2ELi4ELi3EEES1E_NSZ_INSB_IJSH_S1F_EEENSB_IJSE_SH_EEEEEEEvEEEENS_8epilogue10collective18CollectiveEpilogueINS1T_23Sm100TmaWarpSpecializedILi1ELi1ELi32ELb0ELb0EEEJSK_NSB_IJNSZ_ISH_SE_EES1Y_EEESL_NSB_IJNSB_IJlllEEESE_S11_EEESL_S21_NS1T_6fusion15FusionCallbacksIS1X_NS22_17LinearCombinationISL_fSL_fLNS_15FloatRoundStyleE2EEESK_S1Z_JEEENSA_5SM1004TMEM4LOAD26SM100_TMEM_LOAD_16dp32b32xES19_NS1A_IS1M_S1E_NSZ_INSB_IJS1F_SH_EEENSB_IJSH_SE_EEEEEEENSA_39AutoVectorizingCopyWithAssumedAlignmentILi128EEENSA_21SM90_TMA_STORE_IM2COLES2F_S2H_S2H_EEEvvEEEEvNT_6ParamsE,@function
        .size           _ZN7cutlass13device_kernelINS_4conv6kernel13ConvUniversalINS1_16ConvProblemShapeILNS1_8OperatorE1ELi2EEENS1_10collective14CollectiveConvINS1_47MainloopSm100TmaUmmaWarpSpecializedImplicitGemmILS5_1ELi54ELi2ELi1ELi2EN4cute5tupleIJNSA_1CILi2EEENSC_ILi1EEESE_EEEEENSB_IJNSC_ILi64EEESH_NSB_IJNSC_ILi32EEEEEEEEENS_12float_e4m3_tESL_NSA_8TiledMMAINSA_8MMA_AtomIJNSA_10MMA_TraitsINSA_19SM100_MMA_F8F6F4_SSEJSL_SL_fSH_SH_NSA_17integral_constantINSA_4UMMA5MajorELSS_0EEENSQ_ISS_LSS_1EEENSQ_INSR_7ScaleInELSV_0EEESW_EEEEEENSA_6LayoutINSB_IJSE_SE_SE_EEENSB_IJNSC_ILi0EEES11_S11_EEEEENSB_IJNSA_10UnderscoreES14_S14_EEEEENS7_6detail27Sm100ImplicitGemmTileTraitsINSA_20SM90_TMA_LOAD_IM2COLENSA_14ComposedLayoutINSA_7SwizzleILi1ELi4ELi3EEENSA_18smem_ptr_flag_bitsILi8EEENSZ_INSB_IJNSC_ILi8EEESI_EEENSB_IJSI_SE_EEEEEEEvEENS18_INSA_23SM90_TMA_LOAD_MULTICASTENS1A_INS1B_ILi2ELi4ELi3EEES1E_NSZ_INSB_IJSH_S1F_EEENSB_IJSE_SH_EEEEEEEvEEEENS_8epilogue10collective18CollectiveEpilogueINS1T_23Sm100TmaWarpSpecializedILi1ELi1ELi32ELb0ELb0EEEJSK_NSB_IJNSZ_ISH_SE_EES1Y_EEESL_NSB_IJNSB_IJlllEEESE_S11_EEESL_S21_NS1T_6fusion15FusionCallbacksIS1X_NS22_17LinearCombinationISL_fSL_fLNS_15FloatRoundStyleE2EEESK_S1Z_JEEENSA_5SM1004TMEM4LOAD26SM100_TMEM_LOAD_16dp32b32xES19_NS1A_IS1M_S1E_NSZ_INSB_IJS1F_SH_EEENSB_IJSH_SE_EEEEEEENSA_39AutoVectorizingCopyWithAssumedAlignmentILi128EEENSA_21SM90_TMA_STORE_IM2COLES2F_S2H_S2H_EEEvvEEEEvNT_6ParamsE,(.L_x_276 - _ZN7cutlass13device_kernelINS_4conv6kernel13ConvUniversalINS1_16ConvProblemShapeILNS1_8OperatorE1ELi2EEENS1_10collective14CollectiveConvINS1_47MainloopSm100TmaUmmaWarpSpecializedImplicitGemmILS5_1ELi54ELi2ELi1ELi2EN4cute5tupleIJNSA_1CILi2EEENSC_ILi1EEESE_EEEEENSB_IJNSC_ILi64EEESH_NSB_IJNSC_ILi32EEEEEEEEENS_12float_e4m3_tESL_NSA_8TiledMMAINSA_8MMA_AtomIJNSA_10MMA_TraitsINSA_19SM100_MMA_F8F6F4_SSEJSL_SL_fSH_SH_NSA_17integral_constantINSA_4UMMA5MajorELSS_0EEENSQ_ISS_LSS_1EEENSQ_INSR_7ScaleInELSV_0EEESW_EEEEEENSA_6LayoutINSB_IJSE_SE_SE_EEENSB_IJNSC_ILi0EEES11_S11_EEEEENSB_IJNSA_10UnderscoreES14_S14_EEEEENS7_6detail27Sm100ImplicitGemmTileTraitsINSA_20SM90_TMA_LOAD_IM2COLENSA_14ComposedLayoutINSA_7SwizzleILi1ELi4ELi3EEENSA_18smem_ptr_flag_bitsILi8EEENSZ_INSB_IJNSC_ILi8EEESI_EEENSB_IJSI_SE_EEEEEEEvEENS18_INSA_23SM90_TMA_LOAD_MULTICASTENS1A_INS1B_ILi2ELi4ELi3EEES1E_NSZ_INSB_IJSH_S1F_EEENSB_IJSE_SH_EEEEEEEvEEEENS_8epilogue10collective18CollectiveEpilogueINS1T_23Sm100TmaWarpSpecializedILi1ELi1ELi32ELb0ELb0EEEJSK_NSB_IJNSZ_ISH_SE_EES1Y_EEESL_NSB_IJNSB_IJlllEEESE_S11_EEESL_S21_NS1T_6fusion15FusionCallbacksIS1X_NS22_17LinearCombinationISL_fSL_fLNS_15FloatRoundStyleE2EEESK_S1Z_JEEENSA_5SM1004TMEM4LOAD26SM100_TMEM_LOAD_16dp32b32xES19_NS1A_IS1M_S1E_NSZ_INSB_IJS1F_SH_EEENSB_IJSH_SE_EEEEEEENSA_39AutoVectorizingCopyWithAssumedAlignmentILi128EEENSA_21SM90_TMA_STORE_IM2COLES2F_S2H_S2H_EEEvvEEEEvNT_6ParamsE)
        .other          _ZN7cutlass13device_kernelINS_4conv6kernel13ConvUniversalINS1_16ConvProblemShapeILNS1_8OperatorE1ELi2EEENS1_10collective14CollectiveConvINS1_47MainloopSm100TmaUmmaWarpSpecializedImplicitGemmILS5_1ELi54ELi2ELi1ELi2EN4cute5tupleIJNSA_1CILi2EEENSC_ILi1EEESE_EEEEENSB_IJNSC_ILi64EEESH_NSB_IJNSC_ILi32EEEEEEEEENS_12float_e4m3_tESL_NSA_8TiledMMAINSA_8MMA_AtomIJNSA_10MMA_TraitsINSA_19SM100_MMA_F8F6F4_SSEJSL_SL_fSH_SH_NSA_17integral_constantINSA_4UMMA5MajorELSS_0EEENSQ_ISS_LSS_1EEENSQ_INSR_7ScaleInELSV_0EEESW_EEEEEENSA_6LayoutINSB_IJSE_SE_SE_EEENSB_IJNSC_ILi0EEES11_S11_EEEEENSB_IJNSA_10UnderscoreES14_S14_EEEEENS7_6detail27Sm100ImplicitGemmTileTraitsINSA_20SM90_TMA_LOAD_IM2COLENSA_14ComposedLayoutINSA_7SwizzleILi1ELi4ELi3EEENSA_18smem_ptr_flag_bitsILi8EEENSZ_INSB_IJNSC_ILi8EEESI_EEENSB_IJSI_SE_EEEEEEEvEENS18_INSA_23SM90_TMA_LOAD_MULTICASTENS1A_INS1B_ILi2ELi4ELi3EEES1E_NSZ_INSB_IJSH_S1F_EEENSB_IJSE_SH_EEEEEEEvEEEENS_8epilogue10collective18CollectiveEpilogueINS1T_23Sm100TmaWarpSpecializedILi1ELi1ELi32ELb0ELb0EEEJSK_NSB_IJNSZ_ISH_SE_EES1Y_EEESL_NSB_IJNSB_IJlllEEESE_S11_EEESL_S21_NS1T_6fusion15FusionCallbacksIS1X_NS22_17LinearCombinationISL_fSL_fLNS_15FloatRoundStyleE2EEESK_S1Z_JEEENSA_5SM1004TMEM4LOAD26SM100_TMEM_LOAD_16dp32b32xES19_NS1A_IS1M_S1E_NSZ_INSB_IJS1F_SH_EEENSB_IJSH_SE_EEEEEEENSA_39AutoVectorizingCopyWithAssumedAlignmentILi128EEENSA_21SM90_TMA_STORE_IM2COLES2F_S2H_S2H_EEEvvEEEEvNT_6ParamsE,@"STO_CUDA_ENTRY STV_DEFAULT"
_ZN7cutlass13device_kernelINS_4conv6kernel13ConvUniversalINS1_16ConvProblemShapeILNS1_8OperatorE1ELi2EEENS1_10collective14CollectiveConvINS1_47MainloopSm100TmaUmmaWarpSpecializedImplicitGemmILS5_1ELi54ELi2ELi1ELi2EN4cute5tupleIJNSA_1CILi2EEENSC_ILi1EEESE_EEEEENSB_IJNSC_ILi64EEESH_NSB_IJNSC_ILi32EEEEEEEEENS_12float_e4m3_tESL_NSA_8TiledMMAINSA_8MMA_AtomIJNSA_10MMA_TraitsINSA_19SM100_MMA_F8F6F4_SSEJSL_SL_fSH_SH_NSA_17integral_constantINSA_4UMMA5MajorELSS_0EEENSQ_ISS_LSS_1EEENSQ_INSR_7ScaleInELSV_0EEESW_EEEEEENSA_6LayoutINSB_IJSE_SE_SE_EEENSB_IJNSC_ILi0EEES11_S11_EEEEENSB_IJNSA_10UnderscoreES14_S14_EEEEENS7_6detail27Sm100ImplicitGemmTileTraitsINSA_20SM90_TMA_LOAD_IM2COLENSA_14ComposedLayoutINSA_7SwizzleILi1ELi4ELi3EEENSA_18smem_ptr_flag_bitsILi8EEENSZ_INSB_IJNSC_ILi8EEESI_EEENSB_IJSI_SE_EEEEEEEvEENS18_INSA_23SM90_TMA_LOAD_MULTICASTENS1A_INS1B_ILi2ELi4ELi3EEES1E_NSZ_INSB_IJSH_S1F_EEENSB_IJSE_SH_EEEEEEEvEEEENS_8epilogue10collective18CollectiveEpilogueINS1T_23Sm100TmaWarpSpecializedILi1ELi1ELi32ELb0ELb0EEEJSK_NSB_IJNSZ_ISH_SE_EES1Y_EEESL_NSB_IJNSB_IJlllEEESE_S11_EEESL_S21_NS1T_6fusion15FusionCallbacksIS1X_NS22_17LinearCombinationISL_fSL_fLNS_15FloatRoundStyleE2EEESK_S1Z_JEEENSA_5SM1004TMEM4LOAD26SM100_TMEM_LOAD_16dp32b32xES19_NS1A_IS1M_S1E_NSZ_INSB_IJS1F_SH_EEENSB_IJSH_SE_EEEEEEENSA_39AutoVectorizingCopyWithAssumedAlignmentILi128EEENSA_21SM90_TMA_STORE_IM2COLES2F_S2H_S2H_EEEvvEEEEvNT_6ParamsE:
[----:B------:R-:W1:Y:S01]  /*0000*/  LDC R1, c[0x0][0x37c] ;  /* 0x0000df00ff017b82 */ /* 0x000e620000000800 */
[----:B------:R-:W2:Y:S01]  /*0010*/  S2R R107, SR_TID.X ;  /* 0x00000000006b7919 */ /* 0x000ea20000002100 */
[----:B------:R-:W3:Y:S01]  /*0020*/  LDCU.64 UR6, c[0x0][0x890] ;  /* 0x00011200ff0677ac */ /* 0x000ee20008000a00 */
[----:B-1----:R-:W-:Y:S01]  /*0030*/  VIADD R1, R1, 0xfffffff8 ;  /* 0xfffffff801017836 */ /* 0x002fe20000000000 */
[----:B------:R-:W-:Y:S02]  /*0040*/  PRMT R102, RZ, 0x7610, R102 ;  /* 0x00007610ff667816 */ /* 0x000fe40000000066 */
[----:B------:R-:W-:Y:S01]  /*0050*/  ELECT P5, URZ, PT ;  /* 0x0000000000ff782f */ /* 0x000fe200038a0000 */
[----:B------:R-:W1:Y:S01]  /*0060*/  LDCU.64 UR38, c[0x0][0x358] ;  /* 0x00006b00ff2677ac */ /* 0x000e620008000a00 */
[----:B---3--:R-:W-:-:S04]  /*0070*/  UISETP.NE.U32.AND UP0, UPT, UR6, URZ, UPT ;  /* 0x000000ff0600728c */ /* 0x008fc8000bf05070 */
[----:B------:R-:W-:Y:S01]  /*0080*/  UISETP.NE.AND.EX UP0, UPT, UR7, URZ, UPT, UP0 ;  /* 0x000000ff0700728c */ /* 0x000fe2000bf05300 */
[----:B--2---:R-:W-:-:S05]  /*0090*/  SHF.R.U32.HI R113, RZ, 0x5, R107 ;  /* 0x00000005ff717819 */ /* 0x004fca000001166b */
[----:B------:R-:W2:Y:S02]  /*00a0*/  SHFL.IDX PT, R0, R113, RZ, 0x1f ;  /* 0x00001fff71007589 */ /* 0x000ea400000e0000 */
[----:B--2---:R-:W-:Y:S01]  /*00b0*/  R2UR UR4, R0 ;  /* 0x00000000000472ca */ /* 0x004fe200000e0000 */
[----:B-1----:R-:W-:-:S14]  /*00c0*/  BRA.U UP0, `(.L_x_0) ;  /* 0x00000001002c7547 */ /* 0x002fdc000b800000 */
[----:B------:R-:W1:Y:S02]  /*00d0*/  LDCU.64 UR8, c[0x0][0x888] ;  /* 0x00011100ff0877ac */ /* 0x000e640008000a00 */
[----:B-1----:R-:W-:-:S04]  /*00e0*/  UISETP.NE.U32.AND UP0, UPT, UR8, URZ, UPT ;  /* 0x000000ff0800728c */ /* 0x002fc8000bf05070 */
[----:B------:R-:W-:-:S09]  /*00f0*/  UISETP.NE.AND.EX UP0, UPT, UR9, URZ, UPT, UP0 ;  /* 0x000000ff0900728c */ /* 0x000fd2000bf05300 */
[----:B------:R-:W-:Y:S05]  /*0100*/  BRA.U !UP0, `(.L_x_1) ;  /* 0x0000000108107547 */ /* 0x000fea000b800000 */
[----:B------:R-:W1:Y:S02]  /*0110*/  LDC.64 R2, c[0x0][0x888] ;  /* 0x00022200ff027b82 */ /* 0x000e640000000a00 */
[----:B-1----:R1:W5:Y:S01]  /*0120*/  LDG.E R49, desc[UR38][R2.64] ;  /* 0x0000002602317981 */ /* 0x002362000c1e1900 */
[----:B------:R-:W-:Y:S01]  /*0130*/  HFMA2 R102, -RZ, RZ, 0, 5.9604644775390625e-08 ;  /* 0x00000001ff667431 */ /* 0x000fe200000001ff */
[----:B------:R-:W-:Y:S05]  /*0140*/  BRA `(.L_x_0) ;  /* 0x00000000000c7947 */ /* 0x000fea0003800000 */
.L_x_1:
[----:B------:R-:W1:Y:S01]  /*0150*/  LDCU UR5, c[0x0][0x880] ;  /* 0x00011000ff0577ac */ /* 0x000e620008000800 */
[----:B------:R-:W-:Y:S01]  /*0160*/  HFMA2 R102, -RZ, RZ, 0, 5.9604644775390625e-08 ;  /* 0x00000001ff667431 */ /* 0x000fe200000001ff */
[----:B-1----:R-:W-:Y:S02]  /*0170*/  MOV R49, UR5 ;  /* 0x0000000500317c02 */ /* 0x002fe40008000f00 */
.L_x_0:
[----:B------:R-:W2:Y:S02]  /*0180*/  LDCU.64 UR8, c[0x0][0x8b0] ;  /* 0x00011600ff0877ac */ /* 0x000ea40008000a00 */
[----:B--2---:R-:W-:-:S04]  /*0190*/  UISETP.NE.U32.AND UP0, UPT, UR8, URZ, UPT ;  /* 0x000000ff0800728c */ /* 0x004fc8000bf05070 */
[----:B------:R-:W-:-:S09]  /*01a0*/  UISETP.NE.AND.EX UP0, UPT, UR9, URZ, UPT, UP0 ;  /* 0x000000ff0900728c */ /* 0x000fd2000bf05300 */
[----:B------:R-:W-:Y:S05]  /*01b0*/  BRA.U UP0, `(.L_x_2) ;  /* 0x0000000100247547 */ /* 0x000fea000b800000 */
[----:B------:R-:W2:Y:S02]  /*01c0*/  LDCU.64 UR8, c[0x0][0x8a8] ;  /* 0x00011500ff0877ac */ /* 0x000ea40008000a00 */
[----:B--2---:R-:W-:-:S04]  /*01d0*/  UISETP.NE.U32.AND UP0, UPT, UR8, URZ, UPT ;  /* 0x000000ff0800728c */ /* 0x004fc8000bf05070 */
[----:B------:R-:W-:-:S09]  /*01e0*/  UISETP.NE.AND.EX UP0, UPT, UR9, URZ, UPT, UP0 ;  /* 0x000000ff0900728c */ /* 0x000fd2000bf05300 */
[----:B------:R-:W-:Y:S05]  /*01f0*/  BRA.U !UP0, `(.L_x_3) ;  /* 0x00000001080c7547 */ /* 0x000fea000b800000 */
[----:B-1----:R-:W1:Y:S02]  /*0200*/  LDC.64 R2, c[0x0][0x8a8] ;  /* 0x00022a00ff027b82 */ /* 0x002e640000000a00 */
[----:B-1----:R2:W5:Y:S01]  /*0210*/  LDG.E R47, desc[UR38][R2.64] ;  /* 0x00000026022f7981 */ /* 0x002562000c1e1900 */
[----:B------:R-:W-:Y:S05]  /*0220*/  BRA `(.L_x_2) ;  /* 0x0000000000087947 */ /* 0x000fea0003800000 */
.L_x_3:
[----:B------:R-:W2:Y:S02]  /*0230*/  LDCU UR5, c[0x0][0x8a0] ;  /* 0x00011400ff0577ac */ /* 0x000ea40008000800 */
[----:B--2---:R-:W-:Y:S02]  /*0240*/  MOV R47, UR5 ;  /* 0x00000005002f7c02 */ /* 0x004fe40008000f00 */
.L_x_2:
[----:B------:R-:W-:Y:S01]  /*0250*/  IMAD.U32 R0, RZ, RZ, UR4 ;  /* 0x00000004ff007e24 */ /* 0x000fe2000f8e00ff */
[----:B------:R-:W-:Y:S04]  /*0260*/  BSSY.RECONVERGENT B0, `(.L_x_4) ;  /* 0x000000c000007945 */ /* 0x000fe80003800200 */
[C---:B------:R-:W-:Y:S02]  /*0270*/  ISETP.NE.OR P1, PT, R0.reuse, 0x1, !P5 ;  /* 0x000000010000780c */ /* 0x040fe40006f25670 */
[----:B------:R-:W-:-:S11]  /*0280*/  ISETP.NE.OR P0, PT, R0, 0x3, !P5 ;  /* 0x000000030000780c */ /* 0x000fd60006f05670 */
[----:B------:R-:W-:Y:S05]  /*0290*/  @P1 BRA `(.L_x_5) ;  /* 0x0000000000201947 */ /* 0x000fea0003800000 */
[----:B------:R-:W3:Y:S02]  /*02a0*/  LDCU.64 UR8, c[0x0][0x348] ;  /* 0x00006900ff0877ac */ /* 0x000ee40008000a00 */
[----:B---3--:R-:W-:Y:S02]  /*02b0*/  UIADD3 UR10, UP1, UPT, UR8, 0x80, URZ ;  /* 0x00000080080a7890 */ /* 0x008fe4000ff3e0ff */
[----:B------:R-:W-:Y:S02]  /*02c0*/  UIADD3 UR8, UP0, UPT, UR8, 0x180, URZ ;  /* 0x0000018008087890 */ /* 0x000fe4000ff1e0ff */
[----:B------:R-:W-:Y:S02]  /*02d0*/  UIADD3.X UR11, UPT, UPT, URZ, UR9, URZ, UP1, !UPT ;  /* 0x00000009ff0b7290 */ /* 0x000fe40008ffe4ff */
[----:B------:R-:W-:-:S07]  /*02e0*/  UIADD3.X UR9, UPT, UPT, URZ, UR9, URZ, UP0, !UPT ;  /* 0x00000009ff097290 */ /* 0x000fce00087fe4ff */
[----:B------:R3:W-:Y:S02]  /*02f0*/  UTMACCTL.PF [UR10] ;  /* 0x000000000a0079b9 */ /* 0x0007e40008040000 */
[----:B------:R3:W-:Y:S02]  /*0300*/  UTMACCTL.PF [UR8] ;  /* 0x00000000080079b9 */ /* 0x0007e40008040000 */
[----:B---3--:R-:W-:Y:S01]  /*0310*/  NOP ;  /* 0x0000000000007918 */ /* 0x008fe20000000000 */
.L_x_5:
[----:B------:R-:W-:Y:S05]  /*0320*/  BSYNC.RECONVERGENT B0 ;  /* 0x0000000000007941 */ /* 0x000fea0003800200 */
.L_x_4:
[----:B------:R-:W-:Y:S04]  /*0330*/  BSSY.RECONVERGENT B0, `(.L_x_6) ;  /* 0x000000a000007945 */ /* 0x000fe80003800200 */
        /* <DEDUP_REMOVED lines=9> */
.L_x_7:
[----:B------:R-:W-:Y:S05]  /*03d0*/  BSYNC.RECONVERGENT B0 ;  /* 0x0000000000007941 */ /* 0x000fea0003800200 */
.L_x_6:
[----:B------:R-:W3:Y:S01]  /*03e0*/  LDCU.64 UR8, c[0x0][0x888] ;  /* 0x00011100ff0877ac */ /* 0x000ee20008000a00 */
[----:B------:R-:W-:Y:S02]  /*03f0*/  UISETP.EQ.U32.AND UP1, UPT, UR6, URZ, UPT ;  /* 0x000000ff0600728c */ /* 0x000fe4000bf22070 */
[----:B------:R-:W-:Y:S02]  /*0400*/  UPLOP3.LUT UP6, UPT, UPT, UPT, UPT, 0x80, 0x8 ;  /* 0x000000000008789c */ /* 0x000fe40003fcf070 */
[----:B---3--:R-:W-:-:S04]  /*0410*/  UISETP.NE.U32.AND UP0, UPT, UR8, URZ, UPT ;  /* 0x000000ff0800728c */ /* 0x008fc8000bf05070 */
[----:B------:R-:W-:-:S04]  /*0420*/  UISETP.NE.AND.EX UP0, UPT, UR9, URZ, UPT, UP0 ;  /* 0x000000ff0900728c */ /* 0x000fc8000bf05300 */
[----:B------:R-:W-:-:S04]  /*0430*/  UISETP.EQ.OR.EX UP2, UPT, UR7, URZ, !UP0, UP1 ;  /* 0x000000ff0700728c */ /* 0x000fc8000c742710 */
[----:B------:R-:W-:-:S05]  /*0440*/  UP2UR UR44, UPR, URZ, 0x4 ;  /* 0x00000004ff2c7883 */ /* 0x000fca0008000000 */
[----:B------:R-:W-:Y:S07]  /*0450*/  BRA.U !UP2, `(.L_x_8) ;  /* 0x000000010a207547 */ /* 0x000fee000b800000 */
[----:B------:R-:W-:Y:S01]  /*0460*/  UISETP.NE.U32.AND UP2, UPT, UR6, URZ, UPT ;  /* 0x000000ff0600728c */ /* 0x000fe2000bf45070 */
[----:B-----5:R-:W-:Y:S01]  /*0470*/  FSETP.NEU.AND P0, PT, R49, RZ, PT ;  /* 0x000000ff3100720b */ /* 0x020fe20003f0d000 */
[----:B------:R-:W-:Y:S02]  /*0480*/  USEL UR5, URZ, 0xffffffff, UP0 ;  /* 0xffffffffff057887 */ /* 0x000fe40008000000 */
[----:B------:R-:W-:-:S10]  /*0490*/  UISETP.NE.AND.EX UP2, UPT, UR7, URZ, UPT, UP2 ;  /* 0x000000ff0700728c */ /* 0x000fd4000bf45320 */
[----:B------:R-:W-:Y:S01]  /*04a0*/  VOTEU.ANY UP1, P0 ;  /* 0x0000000000ff7886 */ /* 0x000fe20000020100 */
[----:B------:R-:W-:-:S04]  /*04b0*/  @!UP2 USEL UR5, URZ, 0xffffffff, UP1 ;  /* 0xffffffffff05a887 */ /* 0x000fc80008800000 */
[----:B------:R-:W-:-:S04]  /*04c0*/  ULOP3.LUT UR5, UR5, 0x1, URZ, 0xc0, !UPT ;  /* 0x0000000105057892 */ /* 0x000fc8000f8ec0ff */
[----:B------:R-:W-:-:S11]  /*04d0*/  UISETP.NE.U32.AND UP6, UPT, UR5, 0x1, UPT ;  /* 0x000000010500788c */ /* 0x000fd6000bfc5070 */
.L_x_8:
[----:B-12---:R-:W1:Y:S02]  /*04e0*/  SHFL.IDX PT, R2, R113, RZ, 0x1f ;  /* 0x00001fff71027589 */ /* 0x006e6400000e0000 */
[----:B-1----:R-:W-:-:S13]  /*04f0*/  ISETP.NE.AND P0, PT, R2, RZ, PT ;  /* 0x000000ff0200720c */ /* 0x002fda0003f05270 */
[----:B------:R-:W-:Y:S05]  /*0500*/  @P0 BRA `(.L_x_9) ;  /* 0x0000000400f40947 */ /* 0x000fea0003800000 */
[----:B------:R-:W-:Y:S01]  /*0510*/  ELECT P0, URZ, PT ;  /* 0x0000000000ff782f */ /* 0x000fe20003800000 */
[----:B------:R-:W-:-:S12]  /*0520*/  BSSY.RECONVERGENT B0, `(.L_x_9) ;  /* 0x000007b000007945 */ /* 0x000fd80003800200 */
[----:B------:R-:W-:Y:S05]  /*0530*/  @!P0 BRA `(.L_x_10) ;  /* 0x0000000400e48947 */ /* 0x000fea0003800000 */
[----:B------:R-:W1:Y:S01]  /*0540*/  S2UR UR7, SR_CgaCtaId ;  /* 0x00000000000779c3 */ /* 0x000e620000008800 */
[----:B------:R-:W-:Y:S01]  /*0550*/  UMOV UR8, 0x400 ;  /* 0x0000040000087882 */ /* 0x000fe20000000000 */
[----:B------:R-:W-:Y:S01]  /*0560*/  UMOV UR6, 0x1 ;  /* 0x0000000100067882 */ /* 0x000fe20000000000 */
[----:B------:R-:W-:Y:S02]  /*0570*/  UMOV UR5, 0x2 ;  /* 0x0000000200057882 */ /* 0x000fe40000000000 */
[----:B------:R-:W-:-:S04]  /*0580*/  UIADD3 UR10, UPT, UPT, -UR5, 0x100000, URZ ;  /* 0x00100000050a7890 */ /* 0x000fc8000fffe1ff */
[----:B------:R-:W-:Y:S02]  /*0590*/  USHF.L.U32 UR11, UR10, 0xb, URZ ;  /* 0x0000000b0a0b7899 */ /* 0x000fe400080006ff */
[----:B------:R-:W-:Y:S02]  /*05a0*/  USHF.L.U32 UR10, UR10, 0x1, URZ ;  /* 0x000000010a0a7899 */ /* 0x000fe400080006ff */
[----:B-1----:R-:W-:Y:S02]  /*05b0*/  ULEA UR7, UR7, UR8, 0x18 ;  /* 0x0000000807077291 */ /* 0x002fe4000f8ec0ff */
[----:B------:R-:W-:-:S04]  /*05c0*/  UIADD3 UR8, UPT, UPT, -UR6, 0x100000, URZ ;  /* 0x0010000006087890 */ /* 0x000fc8000fffe1ff */
[----:B------:R-:W-:Y:S02]  /*05d0*/  USHF.L.U32 UR9, UR8, 0xb, URZ ;  /* 0x0000000b08097899 */ /* 0x000fe400080006ff */
[----:B------:R-:W-:Y:S01]  /*05e0*/  USHF.L.U32 UR8, UR8, 0x1, URZ ;  /* 0x0000000108087899 */ /* 0x000fe200080006ff */
[----:B------:R-:W1:Y:S11]  /*05f0*/  FENCE.VIEW.ASYNC.S ;  /* 0x00000000000073c6 */ /* 0x000e760000000000 */
[----:B-1----:R1:W2:Y:S01]  /*0600*/  SYNCS.EXCH.64 URZ, [UR7], UR8 ;  /* 0x0000000807ff75b2 */ /* 0x0022a20008000100 */
[----:B------:R1:W3:Y:S01]  /*0610*/  SYNCS.EXCH.64 URZ, [UR7+0x1b0], UR10 ;  /* 0x0001b00a07ff75b2 */ /* 0x0002e20008000100 */
[----:B------:R1:W4:Y:S01]  /*0620*/  SYNCS.EXCH.64 URZ, [UR7+0x8], UR8 ;  /* 0x0000080807ff75b2 */ /* 0x0003220008000100 */
[----:B------:R1:W1:Y:S01]  /*0630*/  SYNCS.EXCH.64 URZ, [UR7+0x1b8], UR10 ;  /* 0x0001b80a07ff75b2 */ /* 0x0002620008000100 */
        /* <DEDUP_REMOVED lines=104> */
[----:B--234-:R-:W-:Y:S01]  /*0cc0*/  NOP ;  /* 0x0000000000007918 */ /* 0x01cfe20000000000 */
.L_x_10:
[----:B-1----:R-:W-:Y:S05]  /*0cd0*/  BSYNC.RECONVERGENT B0 ;  /* 0x0000000000007941 */ /* 0x002fea0003800200 */
.L_x_9:
[----:B------:R-:W1:Y:S01]  /*0ce0*/  SHFL.IDX PT, R2, R113, RZ, 0x1f ;  /* 0x00001fff71027589 */ /* 0x000e6200000e0000 */
[----:B------:R-:W-:Y:S01]  /*0cf0*/  NOP ;  /* 0x0000000000007918 */ /* 0x000fe20000000000 */
[----:B-1----:R-:W-:-:S13]  /*0d00*/  ISETP.NE.AND P0, PT, R2, 0x1, PT ;  /* 0x000000010200780c */ /* 0x002fda0003f05270 */
[----:B------:R-:W-:Y:S05]  /*0d10*/  @P0 BRA `(.L_x_11) ;  /* 0x0000000000400947 */ /* 0x000fea0003800000 */
[----:B------:R-:W1:Y:S01]  /*0d20*/  S2UR UR7, SR_CgaCtaId ;  /* 0x00000000000779c3 */ /* 0x000e620000008800 */
[----:B------:R-:W-:Y:S01]  /*0d30*/  UMOV UR8, 0x400 ;  /* 0x0000040000087882 */ /* 0x000fe20000000000 */
[----:B------:R-:W-:Y:S01]  /*0d40*/  UMOV UR6, 0x20 ;  /* 0x0000002000067882 */ /* 0x000fe20000000000 */
[----:B------:R-:W-:Y:S01]  /*0d50*/  UMOV UR5, 0x80 ;  /* 0x0000008000057882 */ /* 0x000fe20000000000 */
[----:B------:R-:W-:Y:S01]  /*0d60*/  ELECT P0, URZ, PT ;  /* 0x0000000000ff782f */ /* 0x000fe20003800000 */
        /* <DEDUP_REMOVED lines=8> */
[----:B-1----:R1:W2:Y:S01]  /*0df0*/  SYNCS.EXCH.64 URZ, [UR7+0x360], UR8 ;  /* 0x0003600807ff75b2 */ /* 0x0022a20008000100 */
[----:B------:R1:W3:Y:S01]  /*0e00*/  SYNCS.EXCH.64 URZ, [UR7+0x368], UR10 ;  /* 0x0003680a07ff75b2 */ /* 0x0002e20008000100 */
[----:B------:R-:W-:Y:S01]  /*0e10*/  NOP ;  /* 0x0000000000007918 */ /* 0x000fe20000000000 */
.L_x_11:
[----:B------:R-:W4:Y:S01]  /*0e20*/  SHFL.IDX PT, R2, R113, RZ, 0x1f ;  /* 0x00001fff71027589 */ /* 0x000f2200000e0000 */
[----:B------:R-:W-:Y:S01]  /*0e30*/  NOP ;  /* 0x0000000000007918 */ /* 0x000fe20000000000 */
[----:B----4-:R-:W-:-:S13]  /*0e40*/  ISETP.NE.AND P0, PT, R2, 0x3, PT ;  /* 0x000000030200780c */ /* 0x010fda0003f05270 */
[----:B------:R-:W-:Y:S05]  /*0e50*/  @P0 BRA `(.L_x_12) ;  /* 0x0000000000300947 */ /* 0x000fea0003800000 */
[----:B------:R-:W4:Y:S01]  /*0e60*/  S2UR UR6, SR_CgaCtaId ;  /* 0x00000000000679c3 */ /* 0x000f220000008800 */
[----:B-1----:R-:W-:Y:S01]  /*0e70*/  UMOV UR7, 0x400 ;  /* 0x0000040000077882 */ /* 0x002fe20000000000 */
[----:B------:R-:W-:Y:S01]  /*0e80*/  UMOV UR5, 0x20 ;  /* 0x0000002000057882 */ /* 0x000fe20000000000 */
[----:B------:R-:W-:Y:S01]  /*0e90*/  ELECT P0, URZ, PT ;  /* 0x0000000000ff782f */ /* 0x000fe20003800000 */
[----:B------:R-:W-:-:S04]  /*0ea0*/  UIADD3 UR8, UPT, UPT, -UR5, 0x100000, URZ ;  /* 0x0010000005087890 */ /* 0x000fc8000fffe1ff */
[----:B------:R-:W-:Y:S02]  /*0eb0*/  USHF.L.U32 UR9, UR8, 0xb, URZ ;  /* 0x0000000b08097899 */ /* 0x000fe400080006ff */
[----:B------:R-:W-:Y:S02]  /*0ec0*/  USHF.L.U32 UR8, UR8, 0x1, URZ ;  /* 0x0000000108087899 */ /* 0x000fe400080006ff */
[----:B----4-:R-:W-:Y:S01]  /*0ed0*/  ULEA UR6, UR6, UR7, 0x18 ;  /* 0x0000000706067291 */ /* 0x010fe2000f8ec0ff */
[----:B------:R-:W1:Y:S11]  /*0ee0*/  FENCE.VIEW.ASYNC.S ;  /* 0x00000000000073c6 */ /* 0x000e760000000000 */
[----:B-1----:R4:W1:Y:S01]  /*0ef0*/  SYNCS.EXCH.64 URZ, [UR6+0x370], UR8 ;  /* 0x0003700806ff75b2 */ /* 0x0028620008000100 */
[----:B------:R4:W1:Y:S02]  /*0f00*/  SYNCS.EXCH.64 URZ, [UR6+0x378], UR8 ;  /* 0x0003780806ff75b2 */ /* 0x0008640008000100 */
[----:B----4-:R-:W-:Y:S01]  /*0f10*/  NOP ;  /* 0x0000000000007918 */ /* 0x010fe20000000000 */
.L_x_12:
[----:B------:R-:W4:Y:S01]  /*0f20*/  SHFL.IDX PT, R2, R113, RZ, 0x1f ;  /* 0x00001fff71027589 */ /* 0x000f2200000e0000 */
[----:B------:R-:W-:Y:S01]  /*0f30*/  NOP ;  /* 0x0000000000007918 */ /* 0x000fe20000000000 */
[----:B----4-:R-:W-:-:S13]  /*0f40*/  ISETP.NE.AND P0, PT, R2, 0x4, PT ;  /* 0x000000040200780c */ /* 0x010fda0003f05270 */
[----:B------:R-:W-:Y:S05]  /*0f50*/  @P0 BRA `(.L_x_13) ;  /* 0x0000000000440947 */ /* 0x000fea0003800000 */
[----:B------:R-:W4:Y:S01]  /*0f60*/  S2UR UR6, SR_CgaCtaId ;  /* 0x00000000000679c3 */ /* 0x000f220000008800 */
[----:B-1----:R-:W-:Y:S01]  /*0f70*/  UMOV UR8, 0x1e0 ;  /* 0x000001e000087882 */ /* 0x002fe20000000000 */
[----:B------:R-:W-:Y:S01]  /*0f80*/  UMOV UR7, 0x400 ;  /* 0x0000040000077882 */ /* 0x000fe20000000000 */
[----:B------:R-:W-:Y:S01]  /*0f90*/  USEL UR8, UR8, 0x1a0, UP6 ;  /* 0x000001a008087887 */ /* 0x000fe2000b000000 */
[----:B------:R-:W-:Y:S01]  /*0fa0*/  UMOV UR5, 0x1 ;  /* 0x0000000100057882 */ /* 0x000fe20000000000 */
[----:B------:R-:W-:Y:S01]  /*0fb0*/  ELECT P0, URZ, PT ;  /* 0x0000000000ff782f */ /* 0x000fe20003800000 */
[----:B------:R-:W-:-:S04]  /*0fc0*/  UIADD3 UR10, UPT, UPT, -UR5, 0x100000, URZ ;  /* 0x00100000050a7890 */ /* 0x000fc8000fffe1ff */
[----:B------:R-:W-:Y:S02]  /*0fd0*/  USHF.L.U32 UR11, UR10, 0xb, URZ ;  /* 0x0000000b0a0b7899 */ /* 0x000fe400080006ff */
[----:B------:R-:W-:Y:S02]  /*0fe0*/  USHF.L.U32 UR10, UR10, 0x1, URZ ;  /* 0x000000010a0a7899 */ /* 0x000fe400080006ff */
        /* <DEDUP_REMOVED lines=8> */
.L_x_13:
[----:B------:R-:W4:Y:S01]  /*1070*/  SHFL.IDX PT, R2, R113, RZ, 0x1f ;  /* 0x00001fff71027589 */ /* 0x000f2200000e0000 */
[----:B------:R-:W1:Y:S01]  /*1080*/  S2UR UR42, SR_CgaCtaId ;  /* 0x00000000002a79c3 */ /* 0x000e620000008800 */
[----:B------:R-:W-:Y:S01]  /*1090*/  NOP ;  /* 0x0000000000007918 */ /* 0x000fe20000000000 */
[----:B----4-:R-:W-:-:S13]  /*10a0*/  ISETP.NE.AND P0, PT, R2, 0x5, PT ;  /* 0x000000050200780c */ /* 0x010fda0003f05270 */
[----:B-1----:R-:W-:Y:S05]  /*10b0*/  @P0 BRA `(.L_x_14) ;  /* 0x0000000000440947 */ /* 0x002fea0003800000 */
[----:B------:R-:W-:Y:S01]  /*10c0*/  UMOV UR7, 0x400 ;  /* 0x0000040000077882 */ /* 0x000fe20000000000 */
[----:B------:R-:W-:Y:S01]  /*10d0*/  UMOV UR6, 0x1 ;  /* 0x0000000100067882 */ /* 0x000fe20000000000 */
[----:B------:R-:W-:Y:S01]  /*10e0*/  UMOV UR5, 0x80 ;  /* 0x0000008000057882 */ /* 0x000fe20000000000 */
[----:B------:R-:W-:Y:S02]  /*10f0*/  ULEA UR7, UR42, UR7, 0x18 ;  /* 0x000000072a077291 */ /* 0x000fe4000f8ec0ff */
[----:B------:R-:W-:-:S04]  /*1100*/  UIADD3 UR8, UPT, UPT, -UR6, 0x100000, URZ ;  /* 0x0010000006087890 */ /* 0x000fc8000fffe1ff */
[----:B------:R-:W-:Y:S02]  /*1110*/  USHF.L.U32 UR9, UR8, 0xb, URZ ;  /* 0x0000000b08097899 */ /* 0x000fe400080006ff */
[----:B------:R-:W-:Y:S02]  /*1120*/  USHF.L.U32 UR8, UR8, 0x1, URZ ;  /* 0x0000000108087899 */ /* 0x000fe400080006ff */
[----:B------:R-:W-:-:S04]  /*1130*/  UIADD3 UR10, UPT, UPT, -UR5, 0x100000, URZ ;  /* 0x00100000050a7890 */ /* 0x000fc8000fffe1ff */
[----:B------:R-:W-:Y:S02]  /*1140*/  USHF.L.U32 UR11, UR10, 0xb, URZ ;  /* 0x0000000b0a0b7899 */ /* 0x000fe400080006ff */
[----:B------:R-:W-:Y:S01]  /*1150*/  USHF.L.U32 UR10, UR10, 0x1, URZ ;  /* 0x000000010a0a7899 */ /* 0x000fe200080006ff */
[----:B------:R-:W-:Y:S01]  /*1160*/  ELECT P0, URZ, PT ;  /* 0x0000000000ff782f */ /* 0x000fe20003800000 */
[----:B------:R-:W1:Y:S02]  /*1170*/  FENCE.VIEW.ASYNC.S ;  /* 0x00000000000073c6 */ /* 0x000e640000000000 */
[----:B-1----:R1:W4:Y:S08]  /*1180*/  SYNCS.EXCH.64 URZ, [UR7+0x390], UR8 ;  /* 0x0003900807ff75b2 */ /* 0x0023300008000100 */
[----:B------:R1:W1:Y:S01]  /*1190*/  SYNCS.EXCH.64 URZ, [UR7+0x3a0], UR10 ;  /* 0x0003a00a07ff75b2 */ /* 0x0002620008000100 */
[----:B------:R1:W1:Y:S01]  /*11a0*/  SYNCS.EXCH.64 URZ, [UR7+0x398], UR8 ;  /* 0x0003980807ff75b2 */ /* 0x0002620008000100 */
[----:B------:R1:W1:Y:S01]  /*11b0*/  SYNCS.EXCH.64 URZ, [UR7+0x3a8], UR10 ;  /* 0x0003a80a07ff75b2 */ /* 0x0002620008000100 */
[----:B------:R-:W-:Y:S01]  /*11c0*/  NOP ;  /* 0x0000000000007918 */ /* 0x000fe20000000000 */
.L_x_14:
[----:B------:R-:W2:Y:S01]  /*11d0*/  LDCU UR5, c[0x0][0x36c] ;  /* 0x00006d80ff0577ac */ /* 0x000ea20008000800 */
[----:B------:R-:W-:Y:S01]  /*11e0*/  ISETP.NE.OR P5, PT, R0, 0x2, !P5 ;  /* 0x000000020000780c */ /* 0x000fe20006fa5670 */
[----:B------:R-:W-:Y:S01]  /*11f0*/  NOP ;  /* 0x0000000000007918 */ /* 0x000fe20000000000 */
[----:B------:R-:W-:Y:S01]  /*1200*/  LOP3.LUT R8, R107, 0x1f, RZ, 0xc0, !PT ;  /* 0x0000001f6b087812 */ /* 0x000fe200078ec0ff */
[----:B------:R-:W-:Y:S02]  /*1210*/  UISETP.NE.AND UP5, UPT, UR4, 0x2, UPT ;  /* 0x000000020400788c */ /* 0x000fe4000bfa5270 */
[----:B------:R-:W-:Y:S02]  /*1220*/  UISETP.NE.AND UP4, UPT, UR4, URZ, UPT ;  /* 0x000000ff0400728c */ /* 0x000fe4000bf85270 */
[----:B--2---:R-:W-:-:S09]  /*1230*/  UISETP.EQ.U32.AND UP1, UPT, UR5, 0x1, UPT ;  /* 0x000000010500788c */ /* 0x004fd2000bf22070 */
[----:B------:R-:W-:Y:S05]  /*1240*/  BRA.U !UP1, `(.L_x_15) ;  /* 0x0000000109087547 */ /* 0x000fea000b800000 */
[----:B-1-34-:R-:W-:Y:S01]  /*1250*/  UCGABAR_ARV ;  /* 0x00000000000079c7 */ /* 0x01afe20008000000 */
[----:B------:R-:W-:Y:S05]  /*1260*/  BRA `(.L_x_16) ;  /* 0x0000000000047947 */ /* 0x000fea0003800000 */
.L_x_15:
[----:B-1-34-:R-:W-:Y:S01]  /*1270*/  NOP ;  /* 0x0000000000007918 */ /* 0x01afe20000000000 */
.L_x_16:
[----:B------:R-:W1:Y:S01]  /*1280*/  S2R R101, SR_CTAID.Y ;  /* 0x0000000000657919 */ /* 0x000e620000002600 */
[----:B------:R-:W2:Y:S01]  /*1290*/  S2UR UR6, SR_CTAID.X ;  /* 0x00000000000679c3 */ /* 0x000ea20000002500 */
[----:B------:R-:W-:-:S05]  /*12a0*/  CS2R.32 R103, SR_CgaSize ;  /* 0x0000000000677805 */ /* 0x000fca0000008a00 */
[----:B------:R-:W-:-:S05]  /*12b0*/  IMAD R103, R103, -0xa0, RZ ;  /* 0xffffff6067677824 */ /* 0x000fca00078e02ff */
[----:B------:R-:W-:-:S14]  /*12c0*/  R2UR UR7, R103 ;  /* 0x00000000670772ca */ /* 0x000fdc00000e0000 */
[----:B------:R-:W3:Y:S01]  /*12d0*/  LDCU UR7, c[0x0][UR7+0x2b0] ;  /* 0x00005600070777ac */ /* 0x000ee20008000800 */
[----:B------:R-:W-:-:S05]  /*12e0*/  CS2R.32 R103, SR_CgaSize ;  /* 0x0000000000677805 */ /* 0x000fca0000008a00 */
[----:B------:R-:W-:-:S05]  /*12f0*/  IMAD R103, R103, -0xa0, RZ ;  /* 0xffffff6067677824 */ /* 0x000fca00078e02ff */
[----:B------:R-:W-:-:S14]  /*1300*/  R2UR UR5, R103 ;  /* 0x00000000670572ca */ /* 0x000fdc00000e0000 */
[----:B------:R-:W4:Y:S01]  /*1310*/  LDCU UR5, c[0x0][UR5+0x2b4] ;  /* 0x00005680050577ac */ /* 0x000f220008000800 */
[----:B------:R-:W-:-:S05]  /*1320*/  CS2R.32 R79, SR_CgaSize ;  /* 0x00000000004f7805 */ /* 0x000fca0000008a00 */
[----:B------:R-:W-:-:S06]  /*1330*/  IMAD R79, R79, -0xa0, RZ ;  /* 0xffffff604f4f7824 */ /* 0x000fcc00078e02ff */
[----:B------:R-:W4:Y:S01]  /*1340*/  LDC R79, c[0x0][R79+0x2a4] ;  /* 0x0000a9004f4f7b82 */ /* 0x000f220000000800 */
[----:B------:R-:W-:Y:S02]  /*1350*/  USHF.L.U32 UR23, UR42, 0xa, URZ ;  /* 0x0000000a2a177899 */ /* 0x000fe400080006ff */
[----:B------:R-:W-:Y:S02]  /*1360*/  USHF.L.U32 UR22, UR42, 0x4, URZ ;  /* 0x000000042a167899 */ /* 0x000fe400080006ff */
[----:B------:R-:W-:Y:S02]  /*1370*/  ULOP3.LUT UR23, UR23, 0x400, URZ, 0xc0, !UPT ;  /* 0x0000040017177892 */ /* 0x000fe4000f8ec0ff */
[----:B------:R-:W-:Y:S01]  /*1380*/  ULOP3.LUT UR22, UR22, 0x10, URZ, 0xc0, !UPT ;  /* 0x0000001016167892 */ /* 0x000fe2000f8ec0ff */
[----:B------:R-:W4:Y:S01]  /*1390*/  LDC R11, c[0x0][0xb24] ;  /* 0x0002c900ff0b7b82 */ /* 0x000f220000000800 */
[----:B------:R-:W-:Y:S01]  /*13a0*/  UISETP.NE.AND UP2, UPT, UR4, 0x2, UPT ;  /* 0x000000020400788c */ /* 0x000fe2000bf45270 */
[----:B--2---:R-:W-:-:S02]  /*13b0*/  I2FP.F32.U32 R100, UR6 ;  /* 0x0000000600647c45 */ /* 0x004fc40008201000 */
[----:B------:R-:W-:-:S05]  /*13c0*/  CS2R.32 R3, SR_CgaSize ;  /* 0x0000000000037805 */ /* 0x000fca0000008a00 */
[----:B------:R-:W-:-:S06]  /*13d0*/  IMAD R3, R3, -0xa0, RZ ;  /* 0xffffff6003037824 */ /* 0x000fcc00078e02ff */
[----:B------:R-:W2:Y:S01]  /*13e0*/  LDC R3, c[0x0][R3+0x2a0] ;  /* 0x0000a80003037b82 */ /* 0x000ea20000000800 */
[----:B------:R-:W-:Y:S01]  /*13f0*/  MOV R103, UR6 ;  /* 0x0000000600677c02 */ /* 0x000fe20008000f00 */
[----:B---3--:R-:W-:Y:S01]  /*1400*/  FMUL R100, R100, UR7 ;  /* 0x0000000764647c20 */ /* 0x008fe20008400000 */
[----:B-1----:R-:W-:-:S05]  /*1410*/  I2FP.F32.U32 R2, R101 ;  /* 0x0000006500027245 */ /* 0x002fca0000201000 */
[----:B------:R-:W1:Y:S01]  /*1420*/  S2UR UR45, SR_CTAID.Z ;  /* 0x00000000002d79c3 */ /* 0x000e620000002700 */
[----:B------:R-:W3:Y:S01]  /*1430*/  F2I.U32.TRUNC.NTZ R100, R100 ;  /* 0x0000006400647305 */ /* 0x000ee2000020f000 */
[----:B----4-:R-:W-:Y:S01]  /*1440*/  FMUL R2, R2, UR5 ;  /* 0x0000000502027c20 */ /* 0x010fe20008400000 */
[----:B------:R-:W4:Y:S01]  /*1450*/  LDCU UR5, c[0x0][0xb30] ;  /* 0x00016600ff0577ac */ /* 0x000f220008000800 */
[----:B------:R-:W-:-:S04]  /*1460*/  ISETP.GE.AND P0, PT, R11, 0x1, PT ;  /* 0x000000010b00780c */ /* 0x000fc80003f06270 */
[----:B------:R-:W1:Y:S01]  /*1470*/  LDC R40, c[0x0][0xb24] ;  /* 0x0002c900ff287b82 */ /* 0x000e620000000800 */
[----:B------:R-:W4:Y:S01]  /*1480*/  F2I.U32.TRUNC.NTZ R0, R2 ;  /* 0x0000000200007305 */ /* 0x000f22000020f000 */
[----:B---3--:R-:W-:-:S05]  /*1490*/  IADD3 R100, PT, PT, -R100, RZ, RZ ;  /* 0x000000ff64647210 */ /* 0x008fca0007ffe1ff */
[----:B--2---:R-:W-:Y:S01]  /*14a0*/  IMAD R100, R3, R100, UR6 ;  /* 0x0000000603647e24 */ /* 0x004fe2000f8e0264 */
[----:B----4-:R-:W-:-:S05]  /*14b0*/  IADD3 R0, PT, PT, -R0, RZ, RZ ;  /* 0x000000ff00007210 */ /* 0x010fca0007ffe1ff */
[----:B------:R-:W-:Y:S01]  /*14c0*/  IMAD R79, R79, R0, R101 ;  /* 0x000000004f4f7224 */ /* 0x000fe200078e0265 */
[----:B------:R-:W-:Y:S01]  /*14d0*/  PRMT R0, RZ, 0x7610, R0 ;  /* 0x00007610ff007816 */ /* 0x000fe20000000000 */
[----:B------:R-:W-:Y:S06]  /*14e0*/  BRA.U UP4, `(.L_x_17) ;  /* 0x0000000104207547 */ /* 0x000fec000b800000 */
[C---:B------:R-:W-:Y:S02]  /*14f0*/  ISETP.NE.AND P3, PT, R79.reuse, RZ, PT ;  /* 0x000000ff4f00720c */ /* 0x040fe40003f65270 */
[----:B------:R-:W-:Y:S02]  /*1500*/  ISETP.NE.AND P1, PT, R79, RZ, PT ;  /* 0x000000ff4f00720c */ /* 0x000fe40003f25270 */
[C---:B------:R-:W-:Y:S02]  /*1510*/  ISETP.NE.AND P2, PT, R100.reuse, 0x1, PT ;  /* 0x000000016400780c */ /* 0x040fe40003f45270 */
[----:B------:R-:W-:Y:S02]  /*1520*/  SEL R0, RZ, 0x2, P3 ;  /* 0x00000002ff007807 */ /* 0x000fe40001800000 */
[----:B------:R-:W-:Y:S02]  /*1530*/  ISETP.EQ.OR P1, PT, R100, RZ, !P1 ;  /* 0x000000ff6400720c */ /* 0x000fe40004f22670 */
[----:B------:R-:W-:-:S02]  /*1540*/  SEL R0, R0, 0x2, P2 ;  /* 0x0000000200007807 */ /* 0x000fc40001000000 */
[----:B------:R-:W-:-:S05]  /*1550*/  SEL R3, RZ, 0x1, !P1 ;  /* 0x00000001ff037807 */ /* 0x000fca0004800000 */
[----:B------:R-:W-:Y:S02]  /*1560*/  IMAD.IADD R0, R3, 0x1, R0 ;  /* 0x0000000103007824 */ /* 0x000fe400078e0200 */
.L_x_17:
[----:B------:R-:W-:Y:S05]  /*1570*/  @!P0 BRA `(.L_x_18) ;  /* 0x0000000000b88947 */ /* 0x000fea0003800000 */
[----:B------:R-:W2:Y:S01]  /*1580*/  LDC.64 R4, c[0x0][0xb18] ;  /* 0x0002c600ff047b82 */ /* 0x000ea20000000a00 */
[----:B------:R-:W-:-:S07]  /*1590*/  ISETP.NE.AND P0, PT, R11, 0x1, PT ;  /* 0x000000010b00780c */ /* 0x000fce0003f05270 */
[----:B------:R-:W3:Y:S08]  /*15a0*/  LDC R10, c[0x0][0xb0c] ;  /* 0x0002c300ff0a7b82 */ /* 0x000ef00000000800 */
[----:B------:R-:W4:Y:S08]  /*15b0*/  LDC R13, c[0x0][0x370] ;  /* 0x0000dc00ff0d7b82 */ /* 0x000f300000000800 */
[----:B------:R-:W1:Y:S01]  /*15c0*/  LDC R12, c[0x0][0x374] ;  /* 0x0000dd00ff0c7b82 */ /* 0x000e620000000800 */
[----:B--2---:R-:W-:-:S07]  /*15d0*/  ISETP.NE.AND P1, PT, R4, 0x1, PT ;  /* 0x000000010400780c */ /* 0x004fce0003f25270 */
[----:B------:R-:W4:Y:S01]  /*15e0*/  LDC.64 R6, c[0x0][0xb10] ;  /* 0x0002c400ff067b82 */ /* 0x000f220000000a00 */
[----:B---3--:R-:W-:-:S07]  /*15f0*/  ISETP.NE.AND P2, PT, R10, 0x1, PT ;  /* 0x000000010a00780c */ /* 0x008fce0003f45270 */
[----:B------:R-:W2:Y:S08]  /*1600*/  LDC R9, c[0x0][0xb20] ;  /* 0x0002c800ff097b82 */ /* 0x000eb00000000800 */
[----:B------:R-:W3:Y:S01]  /*1610*/  LDC.64 R2, c[0x0][0xb28] ;  /* 0x0002ca00ff027b82 */ /* 0x000ee20000000a00 */
[----:B-1----:R-:W-:-:S04]  /*1620*/  IMAD.HI.U32 R14, R12, R5, RZ ;  /* 0x000000050c0e7227 */ /* 0x002fc800078e00ff */
[----:B----4-:R-:W-:-:S04]  /*1630*/  IMAD.HI.U32 R16, R13, R6, RZ ;  /* 0x000000060d107227 */ /* 0x010fc800078e00ff */
[----:B------:R-:W-:Y:S01]  /*1640*/  IMAD.HI.U32 R18, R103, R6, RZ ;  /* 0x0000000667127227 */ /* 0x000fe200078e00ff */
[----:B------:R-:W-:Y:S02]  /*1650*/  @P2 SHF.R.U32.HI R13, RZ, R7, R16 ;  /* 0x00000007ff0d2219 */ /* 0x000fe40000011610 */
[----:B--2---:R-:W-:Y:S01]  /*1660*/  @P1 SHF.R.U32.HI R12, RZ, R9, R14 ;  /* 0x00000009ff0c1219 */ /* 0x004fe2000001160e */
[----:B------:R-:W-:Y:S01]  /*1670*/  IMAD.HI.U32 R16, R101, R5, RZ ;  /* 0x0000000565107227 */ /* 0x000fe200078e00ff */
[----:B------:R-:W-:-:S04]  /*1680*/  SHF.R.U32.HI R18, RZ, R7, R18 ;  /* 0x00000007ff127219 */ /* 0x000fc80000011612 */
[----:B------:R-:W-:Y:S01]  /*1690*/  SHF.R.U32.HI R16, RZ, R9, R16 ;  /* 0x00000009ff107219 */ /* 0x000fe20000011610 */
[----:B---3--:R-:W-:Y:S01]  /*16a0*/  IMAD.HI.U32 R14, R12, R2, RZ ;  /* 0x000000020c0e7227 */ /* 0x008fe200078e00ff */
[----:B------:R-:W-:Y:S02]  /*16b0*/  SEL R7, R103, R18, !P2 ;  /* 0x0000001267077207 */ /* 0x000fe40005000000 */
[----:B------:R-:W-:Y:S01]  /*16c0*/  SEL R5, R101, R16, !P1 ;  /* 0x0000001065057207 */ /* 0x000fe20004800000 */
[----:B------:R-:W-:Y:S01]  /*16d0*/  IMAD.HI.U32 R6, R13, R2, RZ ;  /* 0x000000020d067227 */ /* 0x000fe200078e00ff */
[-C--:B------:R-:W-:Y:S02]  /*16e0*/  @P0 SHF.R.U32.HI R12, RZ, R3.reuse, R14 ;  /* 0x00000003ff0c0219 */ /* 0x080fe4000001160e */
[----:B------:R-:W-:Y:S02]  /*16f0*/  IADD3 R9, PT, PT, -R5, RZ, RZ ;  /* 0x000000ff05097210 */ /* 0x000fe40007ffe1ff */
[----:B------:R-:W-:Y:S01]  /*1700*/  @P0 SHF.R.U32.HI R13, RZ, R3, R6 ;  /* 0x00000003ff0d0219 */ /* 0x000fe20000011606 */
[----:B------:R-:W-:-:S02]  /*1710*/  IMAD R12, R12, R11, RZ ;  /* 0x0000000b0c0c7224 */ /* 0x000fc400078e02ff */
[----:B------:R-:W-:Y:S02]  /*1720*/  IMAD R9, R4, R9, R101 ;  /* 0x0000000904097224 */ /* 0x000fe400078e0265 */
[----:B------:R-:W-:Y:S01]  /*1730*/  IMAD R6, R13, R11, RZ ;  /* 0x0000000b0d067224 */ /* 0x000fe200078e02ff */
[----:B------:R-:W-:-:S04]  /*1740*/  ISETP.GE.AND P1, PT, R5, R12, PT ;  /* 0x0000000c0500720c */ /* 0x000fc80003f26270 */
[----:B------:R-:W-:Y:S01]  /*1750*/  ISETP.GE.OR P1, PT, R7, R6, P1 ;  /* 0x000000060700720c */ /* 0x000fe20000f26670 */
[----:B------:R-:W-:-:S05]  /*1760*/  IMAD.HI.U32 R6, R5, R2, RZ ;  /* 0x0000000205067227 */ /* 0x000fca00078e00ff */
[----:B------:R-:W-:-:S04]  /*1770*/  SHF.R.U32.HI R6, RZ, R3, R6 ;  /* 0x00000003ff067219 */ /* 0x000fc80000011606 */
[----:B------:R-:W-:-:S03]  /*1780*/  SEL R6, R5, R6, !P0 ;  /* 0x0000000605067207 */ /* 0x000fc60004000000 */
[----:B------:R-:W-:Y:S01]  /*1790*/  @!P1 IMAD.HI.U32 R12, R7, R2, RZ ;  /* 0x00000002070c9227 */ /* 0x000fe200078e00ff */
[----:B------:R-:W-:-:S04]  /*17a0*/  IADD3 R2, PT, PT, -R6, RZ, RZ ;  /* 0x000000ff06027210 */ /* 0x000fc80007ffe1ff */
[----:B------:R-:W-:Y:S01]  /*17b0*/  @!P1 SHF.R.U32.HI R12, RZ, R3, R12 ;  /* 0x00000003ff0c9219 */ /* 0x000fe2000001160c */
[----:B------:R-:W-:-:S03]  /*17c0*/  IMAD R2, R11, R2, R5 ;  /* 0x000000020b027224 */ /* 0x000fc600078e0205 */
[----:B------:R-:W-:-:S05]  /*17d0*/  @!P1 SEL R3, R7, R12, !P0 ;  /* 0x0000000c07039207 */ /* 0x000fca0004000000 */
[--C-:B------:R-:W-:Y:S02]  /*17e0*/  @!P1 IMAD.IADD R6, R6, 0x1, -R3.reuse ;  /* 0x0000000106069824 */ /* 0x100fe400078e0a03 */
[----:B------:R-:W-:Y:S01]  /*17f0*/  @!P1 IMAD R3, R2, R13, R3 ;  /* 0x0000000d02039224 */ /* 0x000fe200078e0203 */
[----:B------:R-:W-:Y:S01]  /*1800*/  IADD3 R2, PT, PT, -R7, RZ, RZ ;  /* 0x000000ff07027210 */ /* 0x000fe20007ffe1ff */
[----:B------:R-:W-:Y:S02]  /*1810*/  @!P1 IMAD R5, R6, R11, R7 ;  /* 0x0000000b06059224 */ /* 0x000fe400078e0207 */
[----:B------:R-:W-:Y:S02]  /*1820*/  @!P1 IMAD.MOV.U32 R7, RZ, RZ, R3 ;  /* 0x000000ffff079224 */ /* 0x000fe400078e0003 */
[----:B------:R-:W-:Y:S02]  /*1830*/  IMAD R2, R10, R2, R103 ;  /* 0x000000020a027224 */ /* 0x000fe400078e0267 */
[----:B------:R-:W-:-:S02]  /*1840*/  IMAD R101, R5, R4, R9 ;  /* 0x0000000405657224 */ /* 0x000fc400078e0209 */
[----:B------:R-:W-:Y:S02]  /*1850*/  IMAD R103, R7, R10, R2 ;  /* 0x0000000a07677224 */ /* 0x000fe400078e0202 */
.L_x_18:
[----:B------:R-:W-:-:S09]  /*1860*/  UISETP.NE.AND UP3, UPT, UR5, 0x1, UPT ;  /* 0x000000010500788c */ /* 0x000fd2000bf65270 */
[----:B------:R-:W-:Y:S05]  /*1870*/  BRA.U UP3, `(.L_x_19) ;  /* 0x0000000103407547 */ /* 0x000fea000b800000 */
[----:B------:R-:W2:Y:S08]  /*1880*/  LDC.64 R4, c[0x0][0xb10] ;  /* 0x0002c400ff047b82 */ /* 0x000eb00000000a00 */
[----:B------:R-:W3:Y:S08]  /*1890*/  LDC.64 R2, c[0x0][0xb18] ;  /* 0x0002c600ff027b82 */ /* 0x000ef00000000a00 */
[----:B------:R-:W4:Y:S08]  /*18a0*/  LDC R6, c[0x0][0xb20] ;  /* 0x0002c800ff067b82 */ /* 0x000f300000000800 */
[----:B------:R-:W1:Y:S01]  /*18b0*/  LDC R10, c[0x0][0xb0c] ;  /* 0x0002c300ff0a7b82 */ /* 0x000e620000000800 */
[----:B--2---:R-:W-:-:S05]  /*18c0*/  IMAD.HI.U32 R4, R103, R4, RZ ;  /* 0x0000000467047227 */ /* 0x004fca00078e00ff */
[----:B------:R-:W-:Y:S01]  /*18d0*/  SHF.R.U32.HI R4, RZ, R5, R4 ;  /* 0x00000005ff047219 */ /* 0x000fe20000011604 */
[----:B---3--:R-:W-:Y:S01]  /*18e0*/  IMAD.HI.U32 R3, R101, R3, RZ ;  /* 0x0000000365037227 */ /* 0x008fe200078e00ff */
[----:B------:R-:W-:-:S04]  /*18f0*/  ISETP.NE.AND P0, PT, R2, 0x1, PT ;  /* 0x000000010200780c */ /* 0x000fc80003f05270 */
[----:B----4-:R-:W-:-:S04]  /*1900*/  SHF.R.U32.HI R6, RZ, R6, R3 ;  /* 0x00000006ff067219 */ /* 0x010fc80000011603 */
[----:B------:R-:W-:Y:S02]  /*1910*/  SEL R3, R101, R6, !P0 ;  /* 0x0000000665037207 */ /* 0x000fe40004000000 */
[----:B-1----:R-:W-:-:S04]  /*1920*/  ISETP.NE.AND P1, PT, R10, 0x1, PT ;  /* 0x000000010a00780c */ /* 0x002fc80003f25270 */
[----:B------:R-:W-:-:S05]  /*1930*/  SEL R4, R103, R4, !P1 ;  /* 0x0000000467047207 */ /* 0x000fca0004800000 */
[----:B------:R-:W-:Y:S02]  /*1940*/  IMAD.IADD R5, R3, 0x1, -R4 ;  /* 0x0000000103057824 */ /* 0x000fe400078e0a04 */
[----:B------:R-:W-:Y:S02]  /*1950*/  IMAD.IADD R3, R4, 0x1, -R3 ;  /* 0x0000000104037824 */ /* 0x000fe400078e0a03 */
[----:B------:R-:W-:Y:S02]  /*1960*/  IMAD R103, R5, R10, R103 ;  /* 0x0000000a05677224 */ /* 0x000fe400078e0267 */
[----:B------:R-:W-:Y:S02]  /*1970*/  IMAD R101, R3, R2, R101 ;  /* 0x0000000203657224 */ /* 0x000fe400078e0265 */
.L_x_19:
[----:B------:R-:W-:Y:S05]  /*1980*/  BRA.U !UP1, `(.L_x_20) ;  /* 0x00000001090c7547 */ /* 0x000fea000b800000 */
[----:B------:R-:W-:Y:S01]  /*1990*/  UCGABAR_WAIT ;  /* 0x0000000000007dc7 */ /* 0x000fe20008000000 */
[----:B------:R-:W-:Y:S01]  /*19a0*/  CCTL.IVALL ;  /* 0x00000000ff00798f */ /* 0x000fe20002000000 */
[----:B------:R-:W-:Y:S05]  /*19b0*/  BRA `(.L_x_21) ;  /* 0x0000000000047947 */ /* 0x000fea0003800000 */
.L_x_20:
[----:B------:R-:W-:Y:S06]  /*19c0*/  BAR.SYNC.DEFER_BLOCKING 0x0 ;  /* 0x0000000000007b1d */ /* 0x000fec0000010000 */
.L_x_21:
[----:B------:R-:W-:Y:S05]  /*19d0*/  BRA.U UP2, `(.L_x_22) ;  /* 0x0000003102c07547 */ /* 0x000fea000b800000 */
[----:B------:R-:W2:Y:S01]  /*19e0*/  LDCU UR7, c[0x0][0x388] ;  /* 0x00007100ff0777ac */ /* 0x000ea20008000800 */
[----:B------:R-:W3:Y:S01]  /*19f0*/  LDC R11, c[0x0][0x370] ;  /* 0x0000dc00ff0b7b82 */ /* 0x000ee20000000800 */
[----:B------:R-:W-:Y:S01]  /*1a00*/  PLOP3.LUT P0, PT, PT, PT, UP6, 0x80, 0x8 ;  /* 0x000000000008781c */ /* 0x000fe20003f0f068 */
[----:B------:R-:W-:Y:S01]  /*1a10*/  IMAD.MOV.U32 R14, RZ, RZ, 0x1 ;  /* 0x00000001ff0e7424 */ /* 0x000fe200078e00ff */
[----:B------:R-:W4:Y:S01]  /*1a20*/  LDCU UR5, c[0x0][0x38c] ;  /* 0x00007180ff0577ac */ /* 0x000f220008000800 */
[----:B------:R-:W-:Y:S01]  /*1a30*/  ISETP.EQ.OR P4, PT, R8, RZ, P5 ;  /* 0x000000ff0800720c */ /* 0x000fe20002f82670 */
[----:B------:R-:W-:Y:S01]  /*1a40*/  IMAD.MOV.U32 R12, RZ, RZ, RZ ;  /* 0x000000ffff0c7224 */ /* 0x000fe200078e00ff */
[----:B------:R-:W-:Y:S01]  /*1a50*/  PLOP3.LUT P0, PT, P0, PT, PT, 0x8, 0x80 ;  /* 0x000000000080781c */ /* 0x000fe2000070e170 */
[----:B------:R-:W1:Y:S01]  /*1a60*/  LDCU UR37, c[0x0][0x390] ;  /* 0x00007200ff2577ac */ /* 0x000e620008000800 */
[----:B------:R-:W3:Y:S01]  /*1a70*/  LDC R0, c[0x0][0x374] ;  /* 0x0000dd00ff007b82 */ /* 0x000ee20000000800 */
[----:B------:R-:W-:-:S02]  /*1a80*/  UISETP.NE.AND UP1, UPT, UR4, URZ, UPT ;  /* 0x000000ff0400728c */ /* 0x000fc4000bf25270 */
[----:B------:R-:W-:Y:S01]  /*1a90*/  USEL UR32, URZ, 0x1, UP5 ;  /* 0x00000001ff207887 */ /* 0x000fe2000a800000 */
[----:B------:R-:W1:Y:S01]  /*1aa0*/  LDCU.64 UR38, c[0x0][0x348] ;  /* 0x00006900ff2677ac */ /* 0x000e620008000a00 */
[----:B--2---:R-:W-:Y:S02]  /*1ab0*/  UIADD3 UR7, UPT, UPT, UR7, 0x1f, URZ ;  /* 0x0000001f07077890 */ /* 0x004fe4000fffe0ff */
[----:B------:R-:W-:Y:S02]  /*1ac0*/  USEL UR32, UR32, 0x2, UP1 ;  /* 0x0000000220207887 */ /* 0x000fe40008800000 */
[----:B------:R-:W-:Y:S01]  /*1ad0*/  USHF.R.S32.HI UR6, URZ, 0x1f, UR7 ;  /* 0x0000001fff067899 */ /* 0x000fe20008011407 */
[----:B------:R-:W-:Y:S01]  /*1ae0*/  UMOV UR35, URZ ;  /* 0x000000ff00237c82 */ /* 0x000fe20008000000 */
[----:B------:R-:W-:Y:S02]  /*1af0*/  UMOV UR21, URZ ;  /* 0x000000ff00157c82 */ /* 0x000fe40008000000 */
[----:B------:R-:W-:Y:S01]  /*1b00*/  ULEA.HI UR6, UR6, UR7, URZ, 0x5 ;  /* 0x0000000706067291 */ /* 0x000fe2000f8f28ff */
[----:B------:R-:W-:-:S03]  /*1b10*/  UMOV UR34, URZ ;  /* 0x000000ff00227c82 */ /* 0x000fc60008000000 */
[----:B------:R-:W-:-:S04]  /*1b20*/  USHF.R.S32.HI UR6, URZ, 0x5, UR6 ;  /* 0x00000005ff067899 */ /* 0x000fc80008011406 */
[----:B----4-:R-:W-:-:S04]  /*1b30*/  UIMAD UR5, UR6, UR5, URZ ;  /* 0x00000005060572a4 */ /* 0x010fc8000f8e02ff */
[----:B-1----:R-:W-:-:S04]  /*1b40*/  UIMAD UR37, UR5, UR37, URZ ;  /* 0x00000025052572a4 */ /* 0x002fc8000f8e02ff */
[----:B------:R-:W-:Y:S02]  /*1b50*/  UISETP.NE.AND UP2, UPT, UR37, URZ, UPT ;  /* 0x000000ff2500728c */ /* 0x000fe4000bf45270 */
[----:B------:R-:W-:-:S04]  /*1b60*/  UISETP.LT.U32.AND UP0, UPT, UR37, 0x36, UPT ;  /* 0x000000362500788c */ /* 0x000fc8000bf01070 */
[----:B------:R-:W-:-:S04]  /*1b70*/  USEL UR36, UR37, 0x36, UP0 ;  /* 0x0000003625247887 */ /* 0x000fc80008000000 */
[----:B------:R-:W-:Y:S02]  /*1b80*/  UIADD3 UR31, UPT, UPT, UR36, -0x1, URZ ;  /* 0xffffffff241f7890 */ /* 0x000fe4000fffe0ff */
[----:B------:R-:W-:Y:S02]  /*1b90*/  @!UP2 UIADD3 UR31, UPT, UPT, UR36, URZ, URZ ;  /* 0x000000ff241fa290 */ /* 0x000fe4000fffe0ff */
[----:B------:R-:W-:Y:S02]  /*1ba0*/  UIADD3 UR36, UPT, UPT, UR37, -UR36, URZ ;  /* 0x8000002425247290 */ /* 0x000fe4000fffe0ff */
[----:B---3--:R-:W-:-:S12]  /*1bb0*/  UIADD3 UR31, UPT, UPT, UR31, 0x1, URZ ;  /* 0x000000011f1f7890 */ /* 0x008fd8000fffe0ff */
.L_x_40:
[----:B------:R-:W1:Y:S01]  /*1bc0*/  S2UR UR30, SR_CgaCtaId ;  /* 0x00000000001e79c3 */ /* 0x000e620000008800 */
[----:B------:R-:W-:Y:S01]  /*1bd0*/  UMOV UR4, 0x400 ;  /* 0x0000040000047882 */ /* 0x000fe20000000000 */
[----:B------:R-:W-:Y:S01]  /*1be0*/  SHF.L.U32 R2, R14, 0x1f, RZ ;  /* 0x0000001f0e027819 */ /* 0x000fe200000006ff */
[----:B------:R-:W-:Y:S01]  /*1bf0*/  UISETP.NE.AND UP0, UPT, UR37, URZ, UPT ;  /* 0x000000ff2500728c */ /* 0x000fe2000bf05270 */
[----:B------:R-:W-:Y:S01]  /*1c00*/  R2UR UR26, R101 ;  /* 0x00000000651a72ca */ /* 0x000fe200000e0000 */
[----:B------:R-:W-:Y:S01]  /*1c10*/  IMAD.SHL.U32 R103, R103, 0x40, RZ ;  /* 0x0000004067677824 */ /* 0x000fe200078e00ff */
[----:B------:R-:W-:Y:S01]  /*1c20*/  UMOV UR33, URZ ;  /* 0x000000ff00217c82 */ /* 0x000fe20008000000 */
[----:B------:R-:W-:Y:S01]  /*1c30*/  UMOV UR29, URZ ;  /* 0x000000ff001d7c82 */ /* 0x000fe20008000000 */
[----:B------:R-:W-:-:S09]  /*1c40*/  UMOV UR28, URZ ;  /* 0x000000ff001c7c82 */ /* 0x000fd20008000000 */
[----:B------:R-:W-:Y:S02]  /*1c50*/  USHF.L.U32 UR26, UR26, 0x6, URZ ;  /* 0x000000061a1a7899 */ /* 0x000fe400080006ff */
[----:B-1----:R-:W-:-:S04]  /*1c60*/  ULEA UR30, UR30, UR4, 0x18 ;  /* 0x000000041e1e7291 */ /* 0x002fc8000f8ec0ff */
[----:B------:R-:W-:-:S09]  /*1c70*/  ULEA UR4, UR35, UR30, 0x3 ;  /* 0x0000001e23047291 */ /* 0x000fd2000f8e18ff */
[----:B----4-:R1:W2:Y:S01]  /*1c80*/  SYNCS.PHASECHK.TRANS64.TRYWAIT P2, [UR4+0x1b0], R2 ;  /* 0x0001b002ff0075a7 */ /* 0x0102a20008041104 */
[----:B---3--:R-:W-:Y:S05]  /*1c90*/  BRA.U !UP0, `(.L_x_23) ;  /* 0x0000000508787547 */ /* 0x008fea000b800000 */
[----:B------:R-:W3:Y:S01]  /*1ca0*/  LDC.64 R8, c[0x0][0x480] ;  /* 0x00012000ff087b82 */ /* 0x000ee20000000a00 */
[----:B------:R-:W4:Y:S01]  /*1cb0*/  LDCU UR17, c[0x0][0x390] ;  /* 0x00007200ff1177ac */ /* 0x000f220008000800 */
[----:B------:R-:W2:Y:S06]  /*1cc0*/  LDCU UR18, c[0x0][0x38c] ;  /* 0x00007180ff1277ac */ /* 0x000eac0008000800 */
[----:B------:R-:W4:Y:S01]  /*1cd0*/  LDC.64 R6, c[0x0][0x488] ;  /* 0x00012200ff067b82 */ /* 0x000f220000000a00 */
[----:B------:R-:W2:Y:S01]  /*1ce0*/  LDCU.64 UR14, c[0x0][0x4b8] ;  /* 0x00009700ff0e77ac */ /* 0x000ea20008000a00 */
[----:B------:R-:W-:Y:S01]  /*1cf0*/  UIADD3 UR34, UPT, UPT, UR31, UR21, URZ ;  /* 0x000000151f227290 */ /* 0x000fe2000fffe0ff */
[----:B------:R-:W-:-:S05]  /*1d00*/  UMOV UR33, URZ ;  /* 0x000000ff00217c82 */ /* 0x000fca0008000000 */
[----:B-1----:R-:W1:Y:S01]  /*1d10*/  LDC.64 R2, c[0x0][0x490] ;  /* 0x00012400ff027b82 */ /* 0x002e620000000a00 */
[----:B------:R-:W-:Y:S01]  /*1d20*/  UMOV UR19, UR35 ;  /* 0x0000002300137c82 */ /* 0x000fe20008000000 */
[----:B------:R-:W-:Y:S01]  /*1d30*/  UMOV UR28, URZ ;  /* 0x000000ff001c7c82 */ /* 0x000fe20008000000 */
[----:B------:R-:W-:Y:S01]  /*1d40*/  UMOV UR29, URZ ;  /* 0x000000ff001d7c82 */ /* 0x000fe20008000000 */
[----:B---3--:R-:W-:Y:S01]  /*1d50*/  IMAD.HI.U32 R9, R103, R9, RZ ;  /* 0x0000000967097227 */ /* 0x008fe200078e00ff */
[----:B------:R-:W-:-:S03]  /*1d60*/  ISETP.NE.AND P1, PT, R8, 0x1, PT ;  /* 0x000000010800780c */ /* 0x000fc60003f25270 */
[----:B------:R-:W3:Y:S01]  /*1d70*/  LDC.64 R4, c[0x0][0x4b0] ;  /* 0x00012c00ff047b82 */ /* 0x000ee20000000a00 */
[----:B----4-:R-:W-:-:S04]  /*1d80*/  SHF.R.U32.HI R6, RZ, R6, R9 ;  /* 0x00000006ff067219 */ /* 0x010fc80000011609 */
[----:B------:R-:W-:Y:S02]  /*1d90*/  SEL R6, R103, R6, !P1 ;  /* 0x0000000667067207 */ /* 0x000fe40004800000 */
[----:B------:R-:W-:Y:S02]  /*1da0*/  ISETP.NE.AND P1, PT, R7, 0x1, PT ;  /* 0x000000010700780c */ /* 0x000fe40003f25270 */
[C---:B------:R-:W-:Y:S01]  /*1db0*/  R2UR UR4, R6.reuse ;  /* 0x00000000060472ca */ /* 0x040fe200000e0000 */
[----:B-1----:R-:W-:-:S04]  /*1dc0*/  IMAD.HI.U32 R2, R6, R2, RZ ;  /* 0x0000000206027227 */ /* 0x002fc800078e00ff */
[----:B------:R-:W-:Y:S01]  /*1dd0*/  IMAD.MOV R15, RZ, RZ, -R6 ;  /* 0x000000ffff0f7224 */ /* 0x000fe200078e0a06 */
[----:B------:R-:W-:-:S03]  /*1de0*/  SHF.R.U32.HI R2, RZ, R3, R2 ;  /* 0x00000003ff027219 */ /* 0x000fc60000011602 */
[----:B------:R-:W-:Y:S01]  /*1df0*/  IMAD R15, R8, R15, R103 ;  /* 0x0000000f080f7224 */ /* 0x000fe200078e0267 */
[----:B------:R-:W-:Y:S01]  /*1e00*/  R2UR UR13, R2 ;  /* 0x00000000020d72ca */ /* 0x000fe200000e0000 */
[----:B------:R-:W-:Y:S01]  /*1e10*/  VOTEU.ANY UP0, P1 ;  /* 0x0000000000ff7886 */ /* 0x000fe20000800100 */
[----:B------:R-:W1:Y:S01]  /*1e20*/  LDC.64 R2, c[0x0][0x4d0] ;  /* 0x00013400ff027b82 */ /* 0x000e620000000a00 */
[----:B---3--:R-:W-:Y:S02]  /*1e30*/  R2UR UR8, R4 ;  /* 0x00000000040872ca */ /* 0x008fe400000e0000 */
[----:B------:R-:W-:Y:S02]  /*1e40*/  R2UR UR9, R15 ;  /* 0x000000000f0972ca */ /* 0x000fe400000e0000 */
[----:B------:R-:W-:-:S06]  /*1e50*/  R2UR UR6, R5 ;  /* 0x00000000050672ca */ /* 0x000fcc00000e0000 */
[----:B------:R-:W-:Y:S01]  /*1e60*/  USEL UR13, UR4, UR13, !UP0 ;  /* 0x0000000d040d7287 */ /* 0x000fe2000c000000 */
[----:B------:R-:W3:Y:S05]  /*1e70*/  LDCU.64 UR4, c[0x0][0x4d8] ;  /* 0x00009b00ff0477ac */ /* 0x000eea0008000a00 */
[----:B------:R-:W-:-:S04]  /*1e80*/  IMAD R9, RZ, RZ, -UR13 ;  /* 0x8000000dff097e24 */ /* 0x000fc8000f8e02ff */
[----:B------:R-:W-:Y:S01]  /*1e90*/  IMAD R9, R7, R9, R6 ;  /* 0x0000000907097224 */ /* 0x000fe200078e0206 */
[----:B-1----:R-:W-:-:S04]  /*1ea0*/  R2UR UR11, R2 ;  /* 0x00000000020b72ca */ /* 0x002fc800000e0000 */
[----:B------:R-:W-:Y:S02]  /*1eb0*/  R2UR UR7, R9 ;  /* 0x00000000090772ca */ /* 0x000fe400000e0000 */
[----:B------:R-:W-:-:S07]  /*1ec0*/  R2UR UR12, R3 ;  /* 0x00000000030c72ca */ /* 0x000fce00000e0000 */
[----:B------:R-:W-:-:S06]  /*1ed0*/  UIMAD UR11, UR9, UR8, UR11 ;  /* 0x00000008090b72a4 */ /* 0x000fcc000f8e020b */
[----:B--23--:R-:W-:-:S12]  /*1ee0*/  UIMAD UR12, UR7, UR6, UR12 ;  /* 0x00000006070c72a4 */ /* 0x00cfd8000f8e020c */
.L_x_29:
[----:B--2---:R-:W-:Y:S01]  /*1ef0*/  @!P5 MOV R3, 0x1000 ;  /* 0x000010000003d802 */ /* 0x004fe20000000f00 */
[----:B------:R-:W-:Y:S01]  /*1f00*/  ULEA UR9, UR19, UR30, 0x3 ;  /* 0x0000001e13097291 */ /* 0x000fe2000f8e18ff */
[----:B----4-:R-:W-:Y:S11]  /*1f10*/  @P2 BRA `(.L_x_24) ;  /* 0x00000000000c2947 */ /* 0x010ff60003800000 */
[----:B------:R-:W-:Y:S04]  /*1f20*/  SHF.L.U32 R5, R14, 0x1f, RZ ;  /* 0x0000001f0e057819 */ /* 0x000fe800000006ff */
[----:B------:R-:W1:Y:S02]  /*1f30*/  SYNCS.PHASECHK.TRANS64.TRYWAIT P1, [UR9+0x1b0], R5 ;  /* 0x0001b005ff0075a7 */ /* 0x000e640008021109 */
[----:B-1----:R-:W-:Y:S05]  /*1f40*/  @!P1 BRA `(.L_x_25) ;  /* 0x0000006400b49947 */ /* 0x002fea0003800000 */
.L_x_24:
[----:B------:R2:W-:Y:S01]  /*1f50*/  @!P5 SYNCS.ARRIVE.TRANS64 RZ, [UR9], R3 ;  /* 0x00000003ffffd9a7 */ /* 0x0005e20008000009 */
[----:B------:R-:W-:Y:S04]  /*1f60*/  ULOP3.LUT UR6, UR32, 0x2, URZ, 0xfc, !UPT ;  /* 0x0000000220067892 */ /* 0x000fe8000f8efcff */
[----:B------:R-:W-:Y:S09]  /*1f70*/  UISETP.NE.AND UP0, UPT, UR6, 0x2, UPT ;  /* 0x000000020600788c */ /* 0x000ff2000bf05270 */
[----:B------:R-:W-:Y:S05]  /*1f80*/  BRA.U UP0, `(.L_x_26) ;  /* 0x0000000100047547 */ /* 0x000fea000b800000 */
[----:B------:R-:W-:Y:S05]  /*1f90*/  BPT.TRAP 0x1 ;  /* 0x000000040000795c */ /* 0x000fea0000300000 */
.L_x_26:
[----:B------:R-:W-:Y:S04]  /*1fa0*/  BSSY.RECONVERGENT B0, `(.L_x_27) ;  /* 0x0000003000007945 */ /* 0x000fe80003800200 */
[----:B------:R-:W-:Y:S05]  /*1fb0*/  @P4 BRA `(.L_x_28) ;  /* 0x0000000000044947 */ /* 0x000fea0003800000 */
[----:B------:R-:W-:Y:S05]  /*1fc0*/  BPT.TRAP 0x1 ;  /* 0x000000040000795c */ /* 0x000fea0000300000 */
.L_x_28:
[----:B------:R-:W-:Y:S05]  /*1fd0*/  BSYNC.RECONVERGENT B0 ;  /* 0x0000000000007941 */ /* 0x000fea0003800200 */
.L_x_27:
[----:B------:R-:W-:Y:S02]  /*1fe0*/  UIADD3 UR35, UPT, UPT, UR19, 0x1, URZ ;  /* 0x0000000113237890 */ /* 0x000fe4000fffe0ff */
[----:B------:R-:W-:Y:S02]  /*1ff0*/  UIMAD UR7, UR28, UR14, UR4 ;  /* 0x0000000e1c0772a4 */ /* 0x000fe4000f8e0204 */
[----:B------:R-:W-:Y:S02]  /*2000*/  UISETP.NE.AND UP0, UPT, UR35, 0x36, UPT ;  /* 0x000000362300788c */ /* 0x000fe4000bf05270 */
[----:B------:R-:W-:Y:S02]  /*2010*/  UIMAD UR6, UR29, UR15, UR5 ;  /* 0x0000000f1d0672a4 */ /* 0x000fe4000f8e0205 */
[----:B------:R-:W-:Y:S02]  /*2020*/  USEL UR10, URZ, 0x1, UP0 ;  /* 0x00000001ff0a7887 */ /* 0x000fe40008000000 */
[----:B------:R-:W-:Y:S02]  /*2030*/  USEL UR35, UR35, URZ, UP0 ;  /* 0x000000ff23237287 */ /* 0x000fe40008000000 */
[----:B------:R-:W-:Y:S02]  /*2040*/  UIADD3 UR44, UP1, UPT, UR38, 0x80, URZ ;  /* 0x00000080262c7890 */ /* 0x000fe4000ff3e0ff */
[----:B------:R-:W-:Y:S01]  /*2050*/  ULEA UR8, UR35, UR30, 0x3 ;  /* 0x0000001e23087291 */ /* 0x000fe2000f8e18ff */
[----:B------:R-:W-:Y:S01]  /*2060*/  LOP3.LUT R14, R14, UR10, RZ, 0x3c, !PT ;  /* 0x0000000a0e0e7c12 */ /* 0x000fe2000f8e3cff */
[----:B------:R-:W-:Y:S02]  /*2070*/  UPRMT UR42, UR7, 0x40, UR6 ;  /* 0x00000040072a7896 */ /* 0x000fe40008000006 */
[----:B------:R-:W-:Y:S01]  /*2080*/  USHF.L.U32 UR10, UR33, 0x5, URZ ;  /* 0x00000005210a7899 */ /* 0x000fe200080006ff */
[----:B-1----:R-:W-:Y:S01]  /*2090*/  SHF.L.U32 R2, R14, 0x1f, RZ ;  /* 0x0000001f0e027819 */ /* 0x002fe200000006ff */
[----:B------:R-:W-:Y:S02]  /*20a0*/  UIADD3.X UR45, UPT, UPT, URZ, UR39, URZ, UP1, !UPT ;  /* 0x00000027ff2d7290 */ /* 0x000fe40008ffe4ff */
[----:B------:R-:W-:Y:S01]  /*20b0*/  UPRMT UR43, UR42, 0x5410, URZ ;  /* 0x000054102a2b7896 */ /* 0x000fe200080000ff */
[----:B------:R3:W4:Y:S01]  /*20c0*/  SYNCS.PHASECHK.TRANS64.TRYWAIT P2, [UR8+0x1b0], R2 ;  /* 0x0001b002ff0075a7 */ /* 0x0007220008041108 */
[----:B------:R-:W-:Y:S02]  /*20d0*/  USHF.L.U32 UR8, UR19, 0xb, URZ ;  /* 0x0000000b13087899 */ /* 0x000fe400080006ff */
[----:B------:R-:W-:Y:S02]  /*20e0*/  UIADD3 UR40, UP0, UPT, UR38, 0x180, URZ ;  /* 0x0000018026287890 */ /* 0x000fe4000ff1e0ff */
[----:B------:R-:W-:Y:S02]  /*20f0*/  ULOP3.LUT UR25, UR23, UR8, URZ, 0xfc, !UPT ;  /* 0x0000000817197292 */ /* 0x000fe4000f8efcff */
[----:B------:R-:W-:Y:S02]  /*2100*/  UIADD3 UR8, UPT, UPT, UR30, 0x2600, UR8 ;  /* 0x000026001e087890 */ /* 0x000fe4000fffe008 */
[----:B------:R-:W-:Y:S02]  /*2110*/  UIADD3.X UR41, UPT, UPT, URZ, UR39, URZ, UP0, !UPT ;  /* 0x00000027ff297290 */ /* 0x000fe400087fe4ff */
[----:B------:R-:W-:Y:S02]  /*2120*/  ULOP3.LUT UR27, UR22, UR10, URZ, 0xfc, !UPT ;  /* 0x0000000a161b7292 */ /* 0x000fe4000f8efcff */
[----:B------:R-:W-:Y:S02]  /*2130*/  UIADD3 UR24, UPT, UPT, UR30, 0x1d600, UR25 ;  /* 0x0001d6001e187890 */ /* 0x000fe4000fffe019 */
[----:B------:R-:W-:Y:S01]  /*2140*/  UIADD3 UR20, UPT, UPT, UR28, 0x1, URZ ;  /* 0x000000011c147890 */ /* 0x000fe2000fffe0ff */
[----:B------:R-:W-:Y:S01]  /*2150*/  UTMALDG.4D.IM2COL [UR8], [UR44], UR43 ;  /* 0x000000082c0073b4 */ /* 0x000fe2000805802b */
[----:B------:R-:W-:Y:S02]  /*2160*/  UIADD3 UR19, UPT, UPT, UR29, 0x1, URZ ;  /* 0x000000011d137890 */ /* 0x000fe4000fffe0ff */
[----:B------:R-:W-:Y:S02]  /*2170*/  UISETP.NE.AND UP2, UPT, UR20, UR18, UPT ;  /* 0x000000121400728c */ /* 0x000fe4000bf45270 */
[----:B------:R-:W-:Y:S02]  /*2180*/  UIADD3 UR21, UPT, UPT, UR21, 0x1, URZ ;  /* 0x0000000115157890 */ /* 0x000fe4000fffe0ff */
[----:B------:R-:W-:Y:S01]  /*2190*/  UIADD3 UR42, UPT, UPT, UR33, 0x1, URZ ;  /* 0x00000001212a7890 */ /* 0x000fe2000fffe0ff */
[----:B------:R-:W-:Y:S01]  /*21a0*/  UMOV UR16, 0x30000 ;  /* 0x0003000000107882 */ /* 0x000fe20000000000 */
[----:B------:R-:W-:Y:S01]  /*21b0*/  UMOV UR46, 0x0 ;  /* 0x00000000002e7882 */ /* 0x000fe20000000000 */
[----:B------:R-:W-:Y:S01]  /*21c0*/  UMOV UR47, 0x10000000 ;  /* 0x10000000002f7882 */ /* 0x000fe20000000000 */
[----:B------:R-:W-:Y:S03]  /*21d0*/  UMOV UR25, UR9 ;  /* 0x0000000900197c82 */ /* 0x000fe60008000000 */
[----:B------:R-:W-:Y:S01]  /*21e0*/  @UP2 UIADD3 UR19, UPT, UPT, UR29, URZ, URZ ;  /* 0x000000ff1d132290 */ /* 0x000fe2000fffe0ff */
[----:B------:R1:W-:Y:S03]  /*21f0*/  UTMALDG.4D.MULTICAST [UR24], [UR40], UR16, desc[UR46] ;  /* 0x00002e18280073b4 */ /* 0x0003e60008019810 */
[----:B------:R-:W-:Y:S11]  /*2200*/  UISETP.NE.AND UP0, UPT, UR19, UR17, UPT ;  /* 0x000000111300728c */ /* 0x000ff6000bf05270 */
[----:B------:R-:W-:Y:S07]  /*2210*/  @UP0 UIADD3 UR42, UPT, UPT, UR33, URZ, URZ ;  /* 0x000000ff212a0290 */ /* 0x000fee000fffe0ff */
[----:B------:R-:W-:Y:S01]  /*2220*/  UMOV UR33, UR42 ;  /* 0x0000002a00217c82 */ /* 0x000fe20008000000 */
[----:B-1----:R-:W-:Y:S02]  /*2230*/  USEL UR29, UR19, URZ, UP0 ;  /* 0x000000ff131d7287 */ /* 0x002fe40008000000 */
[----:B------:R-:W-:Y:S02]  /*2240*/  UISETP.NE.AND UP0, UPT, UR21, UR34, UPT ;  /* 0x000000221500728c */ /* 0x000fe4000bf05270 */
[----:B------:R-:W-:Y:S01]  /*2250*/  USEL UR28, UR20, URZ, UP2 ;  /* 0x000000ff141c7287 */ /* 0x000fe20009000000 */
[----:B------:R-:W-:Y:S06]  /*2260*/  UMOV UR19, UR35 ;  /* 0x0000002300137c82 */ /* 0x000fec0008000000 */
[----:B---3--:R-:W-:Y:S05]  /*2270*/  BRA.U UP0, `(.L_x_29) ;  /* 0xfffffffd001c7547 */ /* 0x008fea000b83ffff */
.L_x_23:
[----:B------:R-:W-:Y:S01]  /*2280*/  ULEA UR4, UR35, UR30, 0x3 ;  /* 0x0000001e23047291 */ /* 0x000fe2000f8e18ff */
[----:B-1----:R-:W-:Y:S01]  /*2290*/  SHF.L.U32 R2, R14, 0x1f, RZ ;  /* 0x0000001f0e027819 */ /* 0x002fe200000006ff */
[----:B------:R-:W-:Y:S01]  /*22a0*/  @!P0 SYNCS.ARRIVE.TRANS64.A1T0 RZ, [UR30+0x378], RZ ;  /* 0x000378ffffff89a7 */ /* 0x000fe2000810001e */
[----:B------:R-:W-:-:S06]  /*22b0*/  UISETP.GE.AND UP0, UPT, UR36, 0x1, UPT ;  /* 0x000000012400788c */ /* 0x000fcc000bf06270 */
[----:B------:R1:W3:Y:S03]  /*22c0*/  SYNCS.PHASECHK.TRANS64.TRYWAIT P1, [UR4+0x1b0], R2 ;  /* 0x0001b002ff0075a7 */ /* 0x0002e60008021104 */
[----:B------:R-:W-:Y:S05]  /*22d0*/  BRA.U !UP0, `(.L_x_30) ;  /* 0x0000000508807547 */ /* 0x000fea000b800000 */
[----:B------:R-:W4:Y:S01]  /*22e0*/  LDC.64 R8, c[0x0][0x480] ;  /* 0x00012000ff087b82 */ /* 0x000f220000000a00 */
[----:B------:R-:W3:Y:S01]  /*22f0*/  LDCU UR27, c[0x0][0x390] ;  /* 0x00007200ff1b77ac */ /* 0x000ee20008000800 */
[----:B------:R-:W3:Y:S06]  /*2300*/  LDCU UR40, c[0x0][0x38c] ;  /* 0x00007180ff2877ac */ /* 0x000eec0008000800 */
[----:B------:R-:W4:Y:S01]  /*2310*/  LDC.64 R6, c[0x0][0x488] ;  /* 0x00012200ff067b82 */ /* 0x000f220000000a00 */
[----:B------:R-:W3:Y:S01]  /*2320*/  LDCU.64 UR14, c[0x0][0x4b8] ;  /* 0x00009700ff0e77ac */ /* 0x000ee20008000a00 */
[----:B------:R-:W-:Y:S01]  /*2330*/  UIADD3 UR34, UPT, UPT, UR36, UR34, URZ ;  /* 0x0000002224227290 */ /* 0x000fe2000fffe0ff */
[----:B------:R-:W-:-:S05]  /*2340*/  UMOV UR43, UR36 ;  /* 0x00000024002b7c82 */ /* 0x000fca0008000000 */
[----:B-12---:R-:W1:Y:S01]  /*2350*/  LDC.64 R2, c[0x0][0x490] ;  /* 0x00012400ff027b82 */ /* 0x006e620000000a00 */
[----:B------:R-:W-:Y:S01]  /*2360*/  UMOV UR41, UR35 ;  /* 0x0000002300297c82 */ /* 0x000fe20008000000 */
[----:B----4-:R-:W-:Y:S01]  /*2370*/  IMAD.HI.U32 R9, R103, R9, RZ ;  /* 0x0000000967097227 */ /* 0x010fe200078e00ff */
[----:B------:R-:W-:-:S05]  /*2380*/  ISETP.NE.AND P0, PT, R8, 0x1, PT ;  /* 0x000000010800780c */ /* 0x000fca0003f05270 */
[----:B------:R-:W2:Y:S01]  /*2390*/  LDC.64 R4, c[0x0][0x4b0] ;  /* 0x00012c00ff047b82 */ /* 0x000ea20000000a00 */
[----:B------:R-:W-:-:S04]  /*23a0*/  SHF.R.U32.HI R6, RZ, R6, R9 ;  /* 0x00000006ff067219 */ /* 0x000fc80000011609 */
        /* <DEDUP_REMOVED lines=10> */
[----:B--2---:R-:W-:Y:S02]  /*2450*/  R2UR UR8, R4 ;  /* 0x00000000040872ca */ /* 0x004fe400000e0000 */
[----:B------:R-:W-:Y:S02]  /*2460*/  R2UR UR9, R9 ;  /* 0x00000000090972ca */ /* 0x000fe400000e0000 */
[----:B------:R-:W-:-:S06]  /*2470*/  R2UR UR6, R5 ;  /* 0x00000000050672ca */ /* 0x000fcc00000e0000 */
[----:B------:R-:W-:Y:S01]  /*2480*/  USEL UR13, UR4, UR13, !UP0 ;  /* 0x0000000d040d7287 */ /* 0x000fe2000c000000 */
[----:B------:R-:W2:Y:S05]  /*2490*/  LDCU.64 UR4, c[0x0][0x4d8] ;  /* 0x00009b00ff0477ac */ /* 0x000eaa0008000a00 */
[----:B------:R-:W-:-:S04]  /*24a0*/  IMAD R15, RZ, RZ, -UR13 ;  /* 0x8000000dff0f7e24 */ /* 0x000fc8000f8e02ff */
[----:B------:R-:W-:Y:S01]  /*24b0*/  IMAD R15, R7, R15, R6 ;  /* 0x0000000f070f7224 */ /* 0x000fe200078e0206 */
[----:B-1----:R-:W-:-:S04]  /*24c0*/  R2UR UR11, R2 ;  /* 0x00000000020b72ca */ /* 0x002fc800000e0000 */
[----:B------:R-:W-:Y:S02]  /*24d0*/  R2UR UR7, R15 ;  /* 0x000000000f0772ca */ /* 0x000fe400000e0000 */
[----:B------:R-:W-:-:S07]  /*24e0*/  R2UR UR12, R3 ;  /* 0x00000000030c72ca */ /* 0x000fce00000e0000 */
[----:B------:R-:W-:-:S06]  /*24f0*/  UIMAD UR11, UR9, UR8, UR11 ;  /* 0x00000008090b72a4 */ /* 0x000fcc000f8e020b */
[----:B--23--:R-:W-:-:S12]  /*2500*/  UIMAD UR12, UR7, UR6, UR12 ;  /* 0x00000006070c72a4 */ /* 0x00cfd8000f8e020c */
.L_x_36:
[----:B--2---:R-:W-:Y:S01]  /*2510*/  @!P5 MOV R3, 0x1000 ;  /* 0x000010000003d802 */ /* 0x004fe20000000f00 */
[----:B------:R-:W-:Y:S01]  /*2520*/  ULEA UR9, UR41, UR30, 0x3 ;  /* 0x0000001e29097291 */ /* 0x000fe2000f8e18ff */
[----:B---3--:R-:W-:Y:S11]  /*2530*/  @P1 BRA `(.L_x_31) ;  /* 0x00000000000c1947 */ /* 0x008ff60003800000 */
[----:B------:R-:W-:Y:S04]  /*2540*/  SHF.L.U32 R5, R14, 0x1f, RZ ;  /* 0x0000001f0e057819 */ /* 0x000fe800000006ff */
[----:B------:R-:W1:Y:S02]  /*2550*/  SYNCS.PHASECHK.TRANS64.TRYWAIT P0, [UR9+0x1b0], R5 ;  /* 0x0001b005ff0075a7 */ /* 0x000e640008001109 */
[----:B-1----:R-:W-:Y:S05]  /*2560*/  @!P0 BRA `(.L_x_32) ;  /* 0x0000006000448947 */ /* 0x002fea0003800000 */
.L_x_31:
[----:B------:R2:W-:Y:S01]  /*2570*/  @!P5 SYNCS.ARRIVE.TRANS64 RZ, [UR9], R3 ;  /* 0x00000003ffffd9a7 */ /* 0x0005e20008000009 */
[----:B------:R-:W-:Y:S04]  /*2580*/  ULOP3.LUT UR6, UR32, 0x2, URZ, 0xfc, !UPT ;  /* 0x0000000220067892 */ /* 0x000fe8000f8efcff */
[----:B------:R-:W-:Y:S09]  /*2590*/  UISETP.NE.AND UP0, UPT, UR6, 0x2, UPT ;  /* 0x000000020600788c */ /* 0x000ff2000bf05270 */
[----:B------:R-:W-:Y:S05]  /*25a0*/  BRA.U UP0, `(.L_x_33) ;  /* 0x0000000100047547 */ /* 0x000fea000b800000 */
[----:B------:R-:W-:Y:S05]  /*25b0*/  BPT.TRAP 0x1 ;  /* 0x000000040000795c */ /* 0x000fea0000300000 */
.L_x_33:
[----:B------:R-:W-:Y:S04]  /*25c0*/  BSSY.RECONVERGENT B0, `(.L_x_34) ;  /* 0x0000003000007945 */ /* 0x000fe80003800200 */
[----:B------:R-:W-:Y:S05]  /*25d0*/  @P4 BRA `(.L_x_35) ;  /* 0x0000000000044947 */ /* 0x000fea0003800000 */
[----:B------:R-:W-:Y:S05]  /*25e0*/  BPT.TRAP 0x1 ;  /* 0x000000040000795c */ /* 0x000fea0000300000 */
.L_x_35:
[----:B------:R-:W-:Y:S05]  /*25f0*/  BSYNC.RECONVERGENT B0 ;  /* 0x0000000000007941 */ /* 0x000fea0003800200 */
.L_x_34:
[----:B------:R-:W-:Y:S02]  /*2600*/  UIADD3 UR35, UPT, UPT, UR41, 0x1, URZ ;  /* 0x0000000129237890 */ /* 0x000fe4000fffe0ff */
[----:B------:R-:W-:Y:S02]  /*2610*/  UIMAD UR6, UR28, UR14, UR4 ;  /* 0x0000000e1c0672a4 */ /* 0x000fe4000f8e0204 */
[----:B------:R-:W-:Y:S02]  /*2620*/  UISETP.NE.AND UP0, UPT, UR35, 0x36, UPT ;  /* 0x000000362300788c */ /* 0x000fe4000bf05270 */
[----:B------:R-:W-:Y:S02]  /*2630*/  UIMAD UR7, UR29, UR15, UR5 ;  /* 0x0000000f1d0772a4 */ /* 0x000fe4000f8e0205 */
[----:B------:R-:W-:Y:S02]  /*2640*/  USEL UR10, URZ, 0x1, UP0 ;  /* 0x00000001ff0a7887 */ /* 0x000fe40008000000 */
[----:B------:R-:W-:Y:S02]  /*2650*/  USEL UR35, UR35, URZ, UP0 ;  /* 0x000000ff23237287 */ /* 0x000fe40008000000 */
[----:B------:R-:W-:Y:S02]  /*2660*/  UIADD3 UR42, UPT, UPT, UR28, 0x1, URZ ;  /* 0x000000011c2a7890 */ /* 0x000fe4000fffe0ff */
[----:B------:R-:W-:Y:S01]  /*2670*/  ULEA UR8, UR35, UR30, 0x3 ;  /* 0x0000001e23087291 */ /* 0x000fe2000f8e18ff */
[----:B------:R-:W-:Y:S01]  /*2680*/  LOP3.LUT R14, R14, UR10, RZ, 0x3c, !PT ;  /* 0x0000000a0e0e7c12 */ /* 0x000fe2000f8e3cff */
[----:B------:R-:W-:Y:S02]  /*2690*/  UIADD3 UR50, UP1, UPT, UR38, 0x80, URZ ;  /* 0x0000008026327890 */ /* 0x000fe4000ff3e0ff */
[----:B------:R-:W-:Y:S01]  /*26a0*/  UPRMT UR48, UR6, 0x40, UR7 ;  /* 0x0000004006307896 */ /* 0x000fe20008000007 */
[----:B-1----:R-:W-:Y:S01]  /*26b0*/  SHF.L.U32 R2, R14, 0x1f, RZ ;  /* 0x0000001f0e027819 */ /* 0x002fe200000006ff */
[----:B------:R-:W-:Y:S02]  /*26c0*/  UISETP.NE.AND UP2, UPT, UR42, UR40, UPT ;  /* 0x000000282a00728c */ /* 0x000fe4000bf45270 */
[----:B------:R-:W-:Y:S01]  /*26d0*/  USHF.L.U32 UR10, UR33, 0x5, URZ ;  /* 0x00000005210a7899 */ /* 0x000fe200080006ff */
[----:B------:R1:W3:Y:S01]  /*26e0*/  SYNCS.PHASECHK.TRANS64.TRYWAIT P1, [UR8+0x1b0], R2 ;  /* 0x0001b002ff0075a7 */ /* 0x0002e20008021108 */
[----:B------:R-:W-:Y:S02]  /*26f0*/  USHF.L.U32 UR8, UR41, 0xb, URZ ;  /* 0x0000000b29087899 */ /* 0x000fe400080006ff */
[----:B------:R-:W-:Y:S02]  /*2700*/  UIADD3.X UR51, UPT, UPT, URZ, UR39, URZ, UP1, !UPT ;  /* 0x00000027ff337290 */ /* 0x000fe40008ffe4ff */
[----:B------:R-:W-:Y:S02]  /*2710*/  ULOP3.LUT UR16, UR23, UR8, URZ, 0xfc, !UPT ;  /* 0x0000000817107292 */ /* 0x000fe4000f8efcff */
[----:B------:R-:W-:Y:S02]  /*2720*/  UIADD3 UR8, UPT, UPT, UR30, 0x2600, UR8 ;  /* 0x000026001e087890 */ /* 0x000fe4000fffe008 */
[----:B------:R-:W-:Y:S02]  /*2730*/  UPRMT UR49, UR48, 0x5410, URZ ;  /* 0x0000541030317896 */ /* 0x000fe400080000ff */
[----:B------:R-:W-:Y:S02]  /*2740*/  UIADD3 UR46, UP0, UPT, UR38, 0x180, URZ ;  /* 0x00000180262e7890 */ /* 0x000fe4000ff1e0ff */
[----:B------:R-:W-:Y:S02]  /*2750*/  ULOP3.LUT UR19, UR22, UR10, URZ, 0xfc, !UPT ;  /* 0x0000000a16137292 */ /* 0x000fe4000f8efcff */
[----:B------:R-:W-:Y:S02]  /*2760*/  UIADD3.X UR47, UPT, UPT, URZ, UR39, URZ, UP0, !UPT ;  /* 0x00000027ff2f7290 */ /* 0x000fe400087fe4ff */
[----:B------:R-:W-:Y:S01]  /*2770*/  UIADD3 UR16, UPT, UPT, UR30, 0x1d600, UR16 ;  /* 0x0001d6001e107890 */ /* 0x000fe2000fffe010 */
[----:B------:R1:W-:Y:S01]  /*2780*/  UTMALDG.4D.IM2COL [UR8], [UR50], UR49 ;  /* 0x00000008320073b4 */ /* 0x0003e20008058031 */
[----:B------:R-:W-:Y:S02]  /*2790*/  UIADD3 UR41, UPT, UPT, UR29, 0x1, URZ ;  /* 0x000000011d297890 */ /* 0x000fe4000fffe0ff */
[----:B------:R-:W-:Y:S02]  /*27a0*/  @UP2 UIADD3 UR41, UPT, UPT, UR29, URZ, URZ ;  /* 0x000000ff1d292290 */ /* 0x000fe4000fffe0ff */
[----:B------:R-:W-:Y:S02]  /*27b0*/  UIADD3 UR48, UPT, UPT, UR33, 0x1, URZ ;  /* 0x0000000121307890 */ /* 0x000fe4000fffe0ff */
[----:B------:R-:W-:Y:S02]  /*27c0*/  UISETP.NE.AND UP0, UPT, UR41, UR27, UPT ;  /* 0x0000001b2900728c */ /* 0x000fe4000bf05270 */
[----:B------:R-:W-:Y:S01]  /*27d0*/  UIADD3 UR52, UPT, UPT, UR43, -0x1, URZ ;  /* 0xffffffff2b347890 */ /* 0x000fe2000fffe0ff */
[----:B------:R-:W-:Y:S01]  /*27e0*/  UMOV UR25, 0x30000 ;  /* 0x0003000000197882 */ /* 0x000fe20000000000 */
[----:B------:R-:W-:Y:S01]  /*27f0*/  UMOV UR44, 0x0 ;  /* 0x00000000002c7882 */ /* 0x000fe20000000000 */
[----:B------:R-:W-:Y:S01]  /*2800*/  UMOV UR45, 0x10000000 ;  /* 0x10000000002d7882 */ /* 0x000fe20000000000 */
[----:B------:R-:W-:Y:S01]  /*2810*/  UMOV UR18, UR26 ;  /* 0x0000001a00127c82 */ /* 0x000fe20008000000 */
[----:B------:R-:W-:Y:S01]  /*2820*/  UMOV UR20, UR28 ;  /* 0x0000001c00147c82 */ /* 0x000fe20008000000 */
[----:B------:R-:W-:Y:S03]  /*2830*/  USEL UR28, UR42, URZ, UP2 ;  /* 0x000000ff2a1c7287 */ /* 0x000fe60009000000 */
[----:B------:R-:W-:Y:S01]  /*2840*/  @UP0 UIADD3 UR48, UPT, UPT, UR33, URZ, URZ ;  /* 0x000000ff21300290 */ /* 0x000fe2000fffe0ff */
[----:B------:R-:W-:Y:S01]  /*2850*/  UMOV UR21, UR29 ;  /* 0x0000001d00157c82 */ /* 0x000fe20008000000 */
[----:B------:R-:W-:Y:S01]  /*2860*/  USEL UR29, UR41, URZ, UP0 ;  /* 0x000000ff291d7287 */ /* 0x000fe20008000000 */
[----:B------:R-:W-:Y:S01]  /*2870*/  UMOV UR17, UR9 ;  /* 0x0000000900117c82 */ /* 0x000fe20008000000 */
[----:B------:R-:W-:Y:S01]  /*2880*/  UISETP.GT.U32.AND UP0, UPT, UR43, 0x1, UPT ;  /* 0x000000012b00788c */ /* 0x000fe2000bf04070 */
[----:B------:R1:W-:Y:S01]  /*2890*/  UTMALDG.4D.MULTICAST [UR16], [UR46], UR25, desc[UR44] ;  /* 0x00002c102e0073b4 */ /* 0x0003e20008019819 */
[----:B------:R-:W-:Y:S01]  /*28a0*/  UMOV UR41, UR35 ;  /* 0x0000002300297c82 */ /* 0x000fe20008000000 */
[----:B------:R-:W-:Y:S01]  /*28b0*/  UMOV UR43, UR52 ;  /* 0x00000034002b7c82 */ /* 0x000fe20008000000 */
[----:B------:R-:W-:Y:S05]  /*28c0*/  UMOV UR33, UR48 ;  /* 0x0000003000217c82 */ /* 0x000fea0008000000 */
[----:B-1----:R-:W-:Y:S05]  /*28d0*/  BRA.U UP0, `(.L_x_36) ;  /* 0xfffffffd000c7547 */ /* 0x002fea000b83ffff */
.L_x_30:
[----:B--2---:R-:W-:Y:S01]  /*28e0*/  SHF.L.U32 R3, R12, 0x1f, RZ ;  /* 0x0000001f0c037819 */ /* 0x004fe200000006ff */
[----:B------:R-:W-:-:S03]  /*28f0*/  NOP ;  /* 0x0000000000007918 */ /* 0x000fc60000000000 */
[----:B------:R-:W2:Y:S02]  /*2900*/  SYNCS.PHASECHK.TRANS64.TRYWAIT P0, [UR30+0x380], R3 ;  /* 0x00038003ff0075a7 */ /* 0x000ea4000800111e */
[----:B--2---:R-:W-:Y:S05]  /*2910*/  @!P0 BRA `(.L_x_37) ;  /* 0x0000005c00708947 */ /* 0x004fea0003800000 */
.L_x_148:
[----:B------:R-:W2:Y:S01]  /*2920*/  LDS.128 R4, [UR30+0x3c0] ;  /* 0x0003c01eff047984 */ /* 0x000ea20008000c00 */
[----:B------:R-:W-:Y:S01]  /*2930*/  UIADD3 UR4, UPT, UPT, UR30, 0x388, URZ ;  /* 0x000003881e047890 */ /* 0x000fe2000fffe0ff */
[----:B------:R-:W-:Y:S01]  /*2940*/  ISETP.GE.AND P0, PT, R40, 0x1, PT ;  /* 0x000000012800780c */ /* 0x000fe20003f06270 */
[----:B------:R-:W-:Y:S01]  /*2950*/  @!PT LDS RZ, [RZ] ;  /* 0x00000000fffff984 */ /* 0x000fe20000000800 */
[----:B------:R-:W-:Y:S01]  /*2960*/  @!PT LDS RZ, [RZ] ;  /* 0x00000000fffff984 */ /* 0x000fe20000000800 */
[----:B------:R-:W-:Y:S01]  /*2970*/  @!PT LDS RZ, [RZ] ;  /* 0x00000000fffff984 */ /* 0x000fe20000000800 */
[----:B------:R-:W-:Y:S01]  /*2980*/  @!PT LDS RZ, [RZ] ;  /* 0x00000000fffff984 */ /* 0x000fe20000000800 */
[----:B------:R1:W-:Y:S06]  /*2990*/  MEMBAR.ALL.CTA ;  /* 0x0000000000007992 */ /* 0x0003ec0000008000 */
[----:B-1----:R-:W1:Y:S01]  /*29a0*/  FENCE.VIEW.ASYNC.S ;  /* 0x00000000000073c6 */ /* 0x002e620000000000 */
[----:B------:R-:W-:-:S09]  /*29b0*/  UPRMT UR4, URZ, 0x654, UR4 ;  /* 0x00000654ff047896 */ /* 0x000fd20008000004 */
[----:B-1----:R-:W-:Y:S01]  /*29c0*/  SYNCS.ARRIVE.TRANS64.RED.A1T0 RZ, [UR4], RZ ;  /* 0x000000ffffff79a7 */ /* 0x002fe20008100404 */
[----:B--2---:R-:W-:-:S13]  /*29d0*/  LOP3.LUT P3, RZ, R6, 0x1, RZ, 0xc0, !PT ;  /* 0x0000000106ff7812 */ /* 0x004fda000786c0ff */
[----:B------:R-:W-:Y:S02]  /*29e0*/  @P3 MOV R13, R4 ;  /* 0x00000004000d3202 */ /* 0x000fe40000000f00 */
[----:B------:R-:W-:Y:S01]  /*29f0*/  @P3 LOP3.LUT R10, R5, 0xffff, RZ, 0xc0, !PT ;  /* 0x0000ffff050a3812 */ /* 0x000fe200078ec0ff */
[----:B------:R-:W-:Y:S06]  /*2a00*/  @!P0 BRA `(.L_x_38) ;  /* 0x0000000000b88947 */ /* 0x000fec0003800000 */
[----:B------:R-:W1:Y:S01]  /*2a10*/  LDC.64 R4, c[0x0][0xb18] ;  /* 0x0002c600ff047b82 */ /* 0x000e620000000a00 */
[----:B----4-:R-:W-:-:S07]  /*2a20*/  ISETP.NE.AND P2, PT, R40, 0x1, PT ;  /* 0x000000012800780c */ /* 0x010fce0003f45270 */
[----:B------:R-:W2:Y:S08]  /*2a30*/  LDC.64 R6, c[0x0][0xb10] ;  /* 0x0002c400ff067b82 */ /* 0x000eb00000000a00 */
[----:B------:R-:W4:Y:S08]  /*2a40*/  LDC R8, c[0x0][0xb20] ;  /* 0x0002c800ff087b82 */ /* 0x000f300000000800 */
[----:B------:R-:W3:Y:S01]  /*2a50*/  LDC R16, c[0x0][0xb0c] ;  /* 0x0002c300ff107b82 */ /* 0x000ee20000000800 */
[----:B-1----:R-:W-:Y:S01]  /*2a60*/  IMAD.HI.U32 R9, R0, R5, RZ ;  /* 0x0000000500097227 */ /* 0x002fe200078e00ff */
[----:B------:R-:W-:-:S03]  /*2a70*/  ISETP.NE.AND P0, PT, R4, 0x1, PT ;  /* 0x000000010400780c */ /* 0x000fc60003f05270 */
[----:B------:R-:W-:-:S03]  /*2a80*/  IMAD.HI.U32 R5, R10, R5, RZ ;  /* 0x000000050a057227 */ /* 0x000fc600078e00ff */
[----:B------:R-:W1:Y:S01]  /*2a90*/  LDC.64 R2, c[0x0][0xb28] ;  /* 0x0002ca00ff027b82 */ /* 0x000e620000000a00 */
[----:B--2---:R-:W-:-:S04]  /*2aa0*/  IMAD.HI.U32 R18, R11, R6, RZ ;  /* 0x000000060b127227 */ /* 0x004fc800078e00ff */
[----:B------:R-:W-:Y:S01]  /*2ab0*/  IMAD.HI.U32 R20, R13, R6, RZ ;  /* 0x000000060d147227 */ /* 0x000fe200078e00ff */
[----:B------:R-:W-:Y:S02]  /*2ac0*/  SHF.R.U32.HI R18, RZ, R7, R18 ;  /* 0x00000007ff127219 */ /* 0x000fe40000011612 */
[-C--:B----4-:R-:W-:Y:S02]  /*2ad0*/  SHF.R.U32.HI R9, RZ, R8.reuse, R9 ;  /* 0x00000008ff097219 */ /* 0x090fe40000011609 */
[----:B------:R-:W-:Y:S02]  /*2ae0*/  SHF.R.U32.HI R5, RZ, R8, R5 ;  /* 0x00000008ff057219 */ /* 0x000fe40000011605 */
[----:B------:R-:W-:Y:S02]  /*2af0*/  SEL R9, R0, R9, !P0 ;  /* 0x0000000900097207 */ /* 0x000fe40004000000 */
[----:B------:R-:W-:Y:S02]  /*2b00*/  SHF.R.U32.HI R20, RZ, R7, R20 ;  /* 0x00000007ff147219 */ /* 0x000fe40000011614 */
[----:B---3--:R-:W-:-:S02]  /*2b10*/  ISETP.NE.AND P1, PT, R16, 0x1, PT ;  /* 0x000000011000780c */ /* 0x008fc40003f25270 */
[----:B------:R-:W-:Y:S02]  /*2b20*/  SEL R5, R10, R5, !P0 ;  /* 0x000000050a057207 */ /* 0x000fe40004000000 */
[----:B------:R-:W-:Y:S02]  /*2b30*/  SEL R15, R11, R18, !P1 ;  /* 0x000000120b0f7207 */ /* 0x000fe40004800000 */
[----:B------:R-:W-:Y:S01]  /*2b40*/  SEL R7, R13, R20, !P1 ;  /* 0x000000140d077207 */ /* 0x000fe20004800000 */
[----:B-1----:R-:W-:-:S04]  /*2b50*/  IMAD.HI.U32 R18, R9, R2, RZ ;  /* 0x0000000209127227 */ /* 0x002fc800078e00ff */
[----:B------:R-:W-:Y:S01]  /*2b60*/  IMAD.HI.U32 R6, R15, R2, RZ ;  /* 0x000000020f067227 */ /* 0x000fe200078e00ff */
[----:B------:R-:W-:-:S04]  /*2b70*/  @P2 SHF.R.U32.HI R9, RZ, R3, R18 ;  /* 0x00000003ff092219 */ /* 0x000fc80000011612 */
[----:B------:R-:W-:Y:S01]  /*2b80*/  @P2 SHF.R.U32.HI R15, RZ, R3, R6 ;  /* 0x00000003ff0f2219 */ /* 0x000fe20000011606 */
[----:B------:R-:W-:-:S04]  /*2b90*/  IMAD R9, R40, R9, RZ ;  /* 0x0000000928097224 */ /* 0x000fc800078e02ff */
[----:B------:R-:W-:Y:S01]  /*2ba0*/  IMAD R6, R40, R15, RZ ;  /* 0x0000000f28067224 */ /* 0x000fe200078e02ff */
[C---:B------:R-:W-:Y:S02]  /*2bb0*/  ISETP.GE.AND P0, PT, R5.reuse, R9, PT ;  /* 0x000000090500720c */ /* 0x040fe40003f06270 */
[----:B------:R-:W-:Y:S02]  /*2bc0*/  IADD3 R9, PT, PT, -R5, RZ, RZ ;  /* 0x000000ff05097210 */ /* 0x000fe40007ffe1ff */
[----:B------:R-:W-:Y:S01]  /*2bd0*/  ISETP.GE.OR P0, PT, R7, R6, P0 ;  /* 0x000000060700720c */ /* 0x000fe20000706670 */
[----:B------:R-:W-:-:S04]  /*2be0*/  IMAD.HI.U32 R6, R5, R2, RZ ;  /* 0x0000000205067227 */ /* 0x000fc800078e00ff */
[----:B------:R-:W-:Y:S01]  /*2bf0*/  IMAD R9, R4, R9, R10 ;  /* 0x0000000904097224 */ /* 0x000fe200078e020a */
[----:B------:R-:W-:-:S04]  /*2c00*/  SHF.R.U32.HI R6, RZ, R3, R6 ;  /* 0x00000003ff067219 */ /* 0x000fc80000011606 */
[----:B------:R-:W-:-:S03]  /*2c10*/  SEL R6, R5, R6, !P2 ;  /* 0x0000000605067207 */ /* 0x000fc60005000000 */
[----:B------:R-:W-:-:S04]  /*2c20*/  @!P0 IMAD.HI.U32 R8, R7, R2, RZ ;  /* 0x0000000207088227 */ /* 0x000fc800078e00ff */
[----:B------:R-:W-:Y:S01]  /*2c30*/  IMAD.MOV R2, RZ, RZ, -R6 ;  /* 0x000000ffff027224 */ /* 0x000fe200078e0a06 */
[----:B------:R-:W-:-:S03]  /*2c40*/  @!P0 SHF.R.U32.HI R8, RZ, R3, R8 ;  /* 0x00000003ff088219 */ /* 0x000fc60000011608 */
[----:B------:R-:W-:Y:S01]  /*2c50*/  IMAD R2, R40, R2, R5 ;  /* 0x0000000228027224 */ /* 0x000fe200078e0205 */
        /* <DEDUP_REMOVED lines=9> */
.L_x_38:
[----:B------:R-:W1:Y:S02]  /*2cf0*/  LDCU UR4, c[0x0][0xb30] ;  /* 0x00016600ff0477ac */ /* 0x000e640008000800 */
[----:B-1----:R-:W-:-:S09]  /*2d00*/  UISETP.NE.AND UP0, UPT, UR4, 0x1, UPT ;  /* 0x000000010400788c */ /* 0x002fd2000bf05270 */
[----:B------:R-:W-:Y:S05]  /*2d10*/  BRA.U UP0, `(.L_x_39) ;  /* 0x0000000100407547 */ /* 0x000fea000b800000 */
[----:B------:R-:W1:Y:S08]  /*2d20*/  LDC.64 R4, c[0x0][0xb10] ;  /* 0x0002c400ff047b82 */ /* 0x000e700000000a00 */
[----:B------:R-:W2:Y:S08]  /*2d30*/  LDC.64 R2, c[0x0][0xb18] ;  /* 0x0002c600ff027b82 */ /* 0x000eb00000000a00 */
[----:B------:R-:W3:Y:S08]  /*2d40*/  LDC R6, c[0x0][0xb20] ;  /* 0x0002c800ff067b82 */ /* 0x000ef00000000800 */
[----:B------:R-:W4:Y:S01]  /*2d50*/  LDC R8, c[0x0][0xb0c] ;  /* 0x0002c300ff087b82 */ /* 0x000f220000000800 */
[----:B-1----:R-:W-:-:S05]  /*2d60*/  IMAD.HI.U32 R4, R13, R4, RZ ;  /* 0x000000040d047227 */ /* 0x002fca00078e00ff */
[----:B------:R-:W-:Y:S01]  /*2d70*/  SHF.R.U32.HI R4, RZ, R5, R4 ;  /* 0x00000005ff047219 */ /* 0x000fe20000011604 */
[----:B--2---:R-:W-:Y:S01]  /*2d80*/  IMAD.HI.U32 R3, R10, R3, RZ ;  /* 0x000000030a037227 */ /* 0x004fe200078e00ff */
[----:B------:R-:W-:-:S04]  /*2d90*/  ISETP.NE.AND P0, PT, R2, 0x1, PT ;  /* 0x000000010200780c */ /* 0x000fc80003f05270 */
[----:B---3--:R-:W-:-:S04]  /*2da0*/  SHF.R.U32.HI R3, RZ, R6, R3 ;  /* 0x00000006ff037219 */ /* 0x008fc80000011603 */
[----:B------:R-:W-:Y:S02]  /*2db0*/  SEL R3, R10, R3, !P0 ;  /* 0x000000030a037207 */ /* 0x000fe40004000000 */
[----:B----4-:R-:W-:-:S04]  /*2dc0*/  ISETP.NE.AND P1, PT, R8, 0x1, PT ;  /* 0x000000010800780c */ /* 0x010fc80003f25270 */
[----:B------:R-:W-:-:S05]  /*2dd0*/  SEL R4, R13, R4, !P1 ;  /* 0x000000040d047207 */ /* 0x000fca0004800000 */
[----:B------:R-:W-:Y:S02]  /*2de0*/  IMAD.IADD R5, R3, 0x1, -R4 ;  /* 0x0000000103057824 */ /* 0x000fe400078e0a04 */
[----:B------:R-:W-:Y:S02]  /*2df0*/  IMAD.IADD R3, R4, 0x1, -R3 ;  /* 0x0000000104037824 */ /* 0x000fe400078e0a03 */
[----:B------:R-:W-:Y:S02]  /*2e00*/  IMAD R13, R5, R8, R13 ;  /* 0x00000008050d7224 */ /* 0x000fe400078e020d */
[----:B------:R-:W-:-:S07]  /*2e10*/  IMAD R10, R3, R2, R10 ;  /* 0x00000002030a7224 */ /* 0x000fce00078e020a */
.L_x_39:
[----:B------:R-:W-:Y:S01]  /*2e20*/  UMOV UR21, UR34 ;  /* 0x0000002200157c82 */ /* 0x000fe20008000000 */
[----:B------:R-:W-:Y:S01]  /*2e30*/  PLOP3.LUT P0, PT, PT, PT, PT, 0x80, 0x8 ;  /* 0x000000000008781c */ /* 0x000fe20003f0f070 */
[----:B------:R-:W-:Y:S01]  /*2e40*/  IMAD.IADD R103, R13, 0x1, R100 ;  /* 0x000000010d677824 */ /* 0x000fe200078e0264 */
[----:B------:R-:W-:Y:S01]  /*2e50*/  LOP3.LUT R12, R12, 0x1, RZ, 0x3c, !PT ;  /* 0x000000010c0c7812 */ /* 0x000fe200078e3cff */
[----:B------:R-:W-:Y:S01]  /*2e60*/  IMAD.IADD R101, R10, 0x1, R79 ;  /* 0x000000010a657824 */ /* 0x000fe200078e024f */
[----:B------:R-:W-:Y:S09]  /*2e70*/  @P3 BRA `(.L_x_40) ;  /* 0xffffffec00503947 */ /* 0x000ff2000383ffff */
[----:B------:R-:W-:Y:S01]  /*2e80*/  UIADD3 UR30, UPT, UPT, UR30, 0x1b0, URZ ;  /* 0x000001b01e1e7890 */ /* 0x000fe2000fffe0ff */
[----:B------:R-:W-:-:S03]  /*2e90*/  SHF.L.U32 R3, R14, 0x1f, RZ ;  /* 0x0000001f0e037819 */ /* 0x000fc600000006ff */
[----:B------:R-:W-:-:S09]  /*2ea0*/  ULEA UR4, UR35, UR30, 0x3 ;  /* 0x0000001e23047291 */ /* 0x000fd2000f8e18ff */
[----:B------:R-:W1:Y:S02]  /*2eb0*/  SYNCS.PHASECHK.TRANS64.TRYWAIT P0, [UR4], R3 ;  /* 0x00000003ff0075a7 */ /* 0x000e640008001104 */
[----:B-1----:R-:W-:Y:S05]  /*2ec0*/  @!P0 BRA `(.L_x_41) ;  /* 0x00000058001c8947 */ /* 0x002fea0003800000 */
.L_x_150:
[----:B------:R-:W-:-:S04]  /*2ed0*/  UIADD3 UR5, UPT, UPT, UR35, 0x1, URZ ;  /* 0x0000000123057890 */ /* 0x000fc8000fffe0ff */
[----:B------:R-:W-:-:S04]  /*2ee0*/  UISETP.NE.AND UP0, UPT, UR5, 0x36, UPT ;  /* 0x000000360500788c */ /* 0x000fc8000bf05270 */
[----:B------:R-:W-:Y:S02]  /*2ef0*/  USEL UR6, URZ, 0x1, UP0 ;  /* 0x00000001ff067887 */ /* 0x000fe40008000000 */
[----:B------:R-:W-:-:S04]  /*2f00*/  USEL UR5, UR5, URZ, UP0 ;  /* 0x000000ff05057287 */ /* 0x000fc80008000000 */
[----:B------:R-:W-:Y:S01]  /*2f10*/  ULEA UR4, UR5, UR30, 0x3 ;  /* 0x0000001e05047291 */ /* 0x000fe2000f8e18ff */
[----:B------:R-:W-:-:S04]  /*2f20*/  LOP3.LUT R2, R14, UR6, RZ, 0x3c, !PT ;  /* 0x000000060e027c12 */ /* 0x000fc8000f8e3cff */
[----:B-1----:R-:W-:-:S04]  /*2f30*/  SHF.L.U32 R3, R2, 0x1f, RZ ;  /* 0x0000001f02037819 */ /* 0x002fc800000006ff */
[----:B------:R-:W1:Y:S02]  /*2f40*/  SYNCS.PHASECHK.TRANS64.TRYWAIT P0, [UR4], R3 ;  /* 0x00000003ff0075a7 */ /* 0x000e640008001104 */
[----:B-1----:R-:W-:Y:S05]  /*2f50*/  @!P0 BRA `(.L_x_42) ;  /* 0x0000005800108947 */ /* 0x002fea0003800000 */
.L_x_152:
        /* <DEDUP_REMOVED lines=9> */
.L_x_154:
        /* <DEDUP_REMOVED lines=9> */
.L_x_156:
        /* <DEDUP_REMOVED lines=9> */
.L_x_158:
        /* <DEDUP_REMOVED lines=9> */
.L_x_160:
        /* <DEDUP_REMOVED lines=9> */
.L_x_162:
        /* <DEDUP_REMOVED lines=9> */
.L_x_164:
        /* <DEDUP_REMOVED lines=9> */
.L_x_166:
        /* <DEDUP_REMOVED lines=9> */
.L_x_168:
        /* <DEDUP_REMOVED lines=9> */
.L_x_170:
        /* <DEDUP_REMOVED lines=9> */
.L_x_172:
        /* <DEDUP_REMOVED lines=9> */
.L_x_174:
        /* <DEDUP_REMOVED lines=9> */
.L_x_176:
        /* <DEDUP_REMOVED lines=9> */
.L_x_178:
        /* <DEDUP_REMOVED lines=9> */
.L_x_180:
        /* <DEDUP_REMOVED lines=9> */
.L_x_182:
        /* <DEDUP_REMOVED lines=9> */
.L_x_184:
        /* <DEDUP_REMOVED lines=9> */
.L_x_186:
        /* <DEDUP_REMOVED lines=9> */
.L_x_188:
        /* <DEDUP_REMOVED lines=9> */
.L_x_190:
        /* <DEDUP_REMOVED lines=9> */
.L_x_192:
        /* <DEDUP_REMOVED lines=9> */
.L_x_194:
        /* <DEDUP_REMOVED lines=9> */
.L_x_196:
        /* <DEDUP_REMOVED lines=9> */
.L_x_198:
        /* <DEDUP_REMOVED lines=9> */
.L_x_200:
        /* <DEDUP_REMOVED lines=9> */
.L_x_202:
        /* <DEDUP_REMOVED lines=9> */
.L_x_204:
        /* <DEDUP_REMOVED lines=9> */
.L_x_206:
        /* <DEDUP_REMOVED lines=9> */
.L_x_208:
        /* <DEDUP_REMOVED lines=9> */
.L_x_210:
        /* <DEDUP_REMOVED lines=9> */
.L_x_212:
        /* <DEDUP_REMOVED lines=9> */
.L_x_214:
        /* <DEDUP_REMOVED lines=9> */
.L_x_216:
        /* <DEDUP_REMOVED lines=9> */
.L_x_218:
        /* <DEDUP_REMOVED lines=9> */
.L_x_220:
        /* <DEDUP_REMOVED lines=9> */
.L_x_222:
        /* <DEDUP_REMOVED lines=9> */
.L_x_224:
        /* <DEDUP_REMOVED lines=9> */
.L_x_226:
        /* <DEDUP_REMOVED lines=9> */
.L_x_228:
        /* <DEDUP_REMOVED lines=9> */
.L_x_230:
        /* <DEDUP_REMOVED lines=9> */
.L_x_232:
        /* <DEDUP_REMOVED lines=9> */
.L_x_234:
        /* <DEDUP_REMOVED lines=9> */
.L_x_236:
        /* <DEDUP_REMOVED lines=9> */
.L_x_238:
        /* <DEDUP_REMOVED lines=9> */
.L_x_240:
        /* <DEDUP_REMOVED lines=9> */
.L_x_242:
        /* <DEDUP_REMOVED lines=9> */
.L_x_244:
        /* <DEDUP_REMOVED lines=9> */
.L_x_246:
        /* <DEDUP_REMOVED lines=9> */
.L_x_248:
        /* <DEDUP_REMOVED lines=9> */
.L_x_250:
        /* <DEDUP_REMOVED lines=9> */
.L_x_252:
        /* <DEDUP_REMOVED lines=9> */
.L_x_254:
[----:B------:R-:W-:-:S04]  /*4c10*/  UIADD3 UR5, UPT, UPT, UR5, 0x1, URZ ;  /* 0x0000000105057890 */ /* 0x000fc8000fffe0ff */
[----:B------:R-:W-:-:S04]  /*4c20*/  UISETP.NE.AND UP0, UPT, UR5, 0x36, UPT ;  /* 0x000000360500788c */ /* 0x000fc8000bf05270 */
[----:B------:R-:W-:Y:S02]  /*4c30*/  USEL UR4, URZ, 0x1, UP0 ;  /* 0x00000001ff047887 */ /* 0x000fe40008000000 */
[----:B------:R-:W-:-:S04]  /*4c40*/  USEL UR5, UR5, URZ, UP0 ;  /* 0x000000ff05057287 */ /* 0x000fc80008000000 */
[----:B------:R-:W-:Y:S01]  /*4c50*/  ULEA UR5, UR5, UR30, 0x3 ;  /* 0x0000001e05057291 */ /* 0x000fe2000f8e18ff */
[----:B-1----:R-:W-:-:S04]  /*4c60*/  LOP3.LUT R3, R2, UR4, RZ, 0x3c, !PT ;  /* 0x0000000402037c12 */ /* 0x002fc8000f8e3cff */
[----:B------:R-:W-:Y:S01]  /*4c70*/  SHF.L.U32 R3, R3, 0x1f, RZ ;  /* 0x0000001f03037819 */ /* 0x000fe200000006ff */
[----:B------:R-:W-:-:S07]  /*4c80*/  IMAD.U32 R0, RZ, RZ, UR5 ;  /* 0x00000005ff007e24 */ /* 0x000fce000f8e00ff */
.L_x_94:
[----:B-1----:R1:W2:Y:S02]  /*4c90*/  SYNCS.PHASECHK.TRANS64.TRYWAIT P0, [R0+URZ], R3 ;  /* 0x00000003000075a7 */ /* 0x0022a400080011ff */
[----:B--2---:R-:W-:Y:S05]  /*4ca0*/  @!P0 NANOSLEEP.SYNCS 0x989680 ;  /* 0x009896800000895d */ /* 0x004fea0003900000 */
[----:B------:R-:W2:Y:S02]  /*4cb0*/  @!P0 SYNCS.PHASECHK.TRANS64 P0, [R0+URZ], R3 ;  /* 0x00000003000085a7 */ /* 0x000ea400080010ff */
[----:B--2---:R-:W-:Y:S05]  /*4cc0*/  @P0 EXIT ;  /* 0x000000000000094d */ /* 0x004fea0003800000 */
[----:B------:R-:W-:Y:S05]  /*4cd0*/  BRA `(.L_x_94) ;  /* 0xfffffffc00ec7947 */ /* 0x000fea000383ffff */
.L_x_22:
[----:B------:R-:W-:-:S04]  /*4ce0*/  UISETP.NE.AND UP1, UPT, UR42, URZ, UPT ;  /* 0x000000ff2a00728c */ /* 0x000fc8000bf25270 */
[----:B------:R-:W-:-:S09]  /*4cf0*/  UISETP.NE.OR UP1, UPT, UR4, 0x1, UP1 ;  /* 0x000000010400788c */ /* 0x000fd20008f25670 */
[----:B------:R-:W-:Y:S05]  /*4d00*/  BRA.U UP1, `(.L_x_95) ;  /* 0x0000000101b07547 */ /* 0x000fea000b800000 */
[----:B------:R-:W-:Y:S01]  /*4d10*/  UMOV UR4, 0x400 ;  /* 0x0000040000047882 */ /* 0x000fe20000000000 */
[----:B------:R-:W-:Y:S01]  /*4d20*/  HFMA2 R2, -RZ, RZ, 0, 5.9604644775390625e-08 ;  /* 0x00000001ff027431 */ /* 0x000fe200000001ff */
[----:B------:R-:W-:Y:S01]  /*4d30*/  ULEA UR42, UR42, UR4, 0x18 ;  /* 0x000000042a2a7291 */ /* 0x000fe2000f8ec0ff */
[----:B------:R-:W-:Y:S01]  /*4d40*/  ISETP.GE.U32.AND P0, PT, R8, 0x2, PT ;  /* 0x000000020800780c */ /* 0x000fe20003f06070 */
[----:B------:R-:W-:Y:S02]  /*4d50*/  IMAD.MOV.U32 R3, RZ, RZ, RZ ;  /* 0x000000ffff037224 */ /* 0x000fe400078e00ff */
[----:B------:R-:W-:Y:S02]  /*4d60*/  UIADD3 UR6, UPT, UPT, UR42, 0x388, URZ ;  /* 0x000003882a067890 */ /* 0x000fe4000fffe0ff */
[----:B------:R-:W-:Y:S02]  /*4d70*/  UIADD3 UR7, UPT, UPT, UR42, 0x380, URZ ;  /* 0x000003802a077890 */ /* 0x000fe4000fffe0ff */
[----:B------:R-:W-:-:S12]  /*4d80*/  UPRMT UR6, URZ, 0x654, UR6 ;  /* 0x00000654ff067896 */ /* 0x000fd80008000006 */
.L_x_98:
[----:B------:R-:W-:Y:S01]  /*4d90*/  SHF.L.U32 R7, R2, 0x1f, RZ ;  /* 0x0000001f02077819 */ /* 0x000fe200000006ff */
[----:B------:R-:W-:Y:S02]  /*4da0*/  IMAD.U32 R9, RZ, RZ, UR7 ;  /* 0x00000007ff097e24 */ /* 0x000fe4000f8e00ff */
[----:B------:R-:W-:Y:S01]  /*4db0*/  @!P0 IMAD.MOV.U32 R5, RZ, RZ, 0x10 ;  /* 0x00000010ff058424 */ /* 0x000fe200078e00ff */
[----:B------:R-:W2:Y:S02]  /*4dc0*/  SYNCS.PHASECHK.TRANS64.TRYWAIT P1, [UR42+0x388], R7 ;  /* 0x00038807ff0075a7 */ /* 0x000ea4000802112a */
[----:B------:R-:W-:-:S04]  /*4dd0*/  PRMT R9, R8, 0x654, R9 ;  /* 0x0000065408097816 */ /* 0x000fc80000000009 */
[----:B------:R-:W-:Y:S01]  /*4de0*/  SEL R0, R9, R0, !P0 ;  /* 0x0000000009007207 */ /* 0x000fe20004000000 */
[----:B--2---:R-:W-:Y:S06]  /*4df0*/  @!P1 BRA `(.L_x_96) ;  /* 0x0000004c00489947 */ /* 0x004fec0003800000 */
.L_x_256:
[----:B------:R-:W-:Y:S01]  /*4e00*/  UIADD3 UR4, UPT, UPT, UR42, 0x3c0, URZ ;  /* 0x000003c02a047890 */ /* 0x000fe2000fffe0ff */
[----:B------:R3:W-:Y:S01]  /*4e10*/  @!P0 SYNCS.ARRIVE.TRANS64.RED RZ, [R0+URZ], R5 ;  /* 0x0000000500ff89a7 */ /* 0x0007e200080004ff */
[----:B------:R-:W-:Y:S01]  /*4e20*/  UIADD3 UR5, UPT, UPT, UR42, 0x380, URZ ;  /* 0x000003802a057890 */ /* 0x000fe2000fffe0ff */
[----:B------:R-:W-:-:S08]  /*4e30*/  LOP3.LUT R2, R2, 0x1, RZ, 0x3c, !PT ;  /* 0x0000000102027812 */ /* 0x000fd000078e3cff */
[----:B------:R-:W-:Y:S06]  /*4e40*/  UGETNEXTWORKID.BROADCAST [UR4], [UR5] ;  /* 0x00000000040073ca */ /* 0x000fec0008000100 */
[----:B---3--:R-:W-:-:S04]  /*4e50*/  SHF.L.U32 R5, R3, 0x1f, RZ ;  /* 0x0000001f03057819 */ /* 0x008fc800000006ff */
[----:B------:R-:W3:Y:S02]  /*4e60*/  SYNCS.PHASECHK.TRANS64.TRYWAIT P1, [UR42+0x380], R5 ;  /* 0x00038005ff0075a7 */ /* 0x000ee4000802112a */
[----:B---3--:R-:W-:Y:S05]  /*4e70*/  @!P1 BRA `(.L_x_97) ;  /* 0x0000004c00409947 */ /* 0x008fea0003800000 */
.L_x_258:
[----:B--2---:R-:W2:Y:S01]  /*4e80*/  LDS.128 R4, [UR42+0x3c0] ;  /* 0x0003c02aff047984 */ /* 0x004ea20008000c00 */
[----:B------:R-:W-:Y:S01]  /*4e90*/  LOP3.LUT R3, R3, 0x1, RZ, 0x3c, !PT ;  /* 0x0000000103037812 */ /* 0x000fe200078e3cff */
[----:B------:R-:W-:Y:S01]  /*4ea0*/  @!PT LDS RZ, [RZ] ;  /* 0x00000000fffff984 */ /* 0x000fe20000000800 */
[----:B------:R-:W-:Y:S01]  /*4eb0*/  @!PT LDS RZ, [RZ] ;  /* 0x00000000fffff984 */ /* 0x000fe20000000800 */
[----:B------:R-:W-:Y:S01]  /*4ec0*/  @!PT LDS RZ, [RZ] ;  /* 0x00000000fffff984 */ /* 0x000fe20000000800 */
[----:B------:R-:W-:Y:S01]  /*4ed0*/  @!PT LDS RZ, [RZ] ;  /* 0x00000000fffff984 */ /* 0x000fe20000000800 */
[----:B------:R3:W-:Y:S06]  /*4ee0*/  MEMBAR.ALL.CTA ;  /* 0x0000000000007992 */ /* 0x0007ec0000008000 */
[----:B---3--:R-:W3:Y:S02]  /*4ef0*/  FENCE.VIEW.ASYNC.S ;  /* 0x00000000000073c6 */ /* 0x008ee40000000000 */
[----:B---3--:R-:W-:Y:S01]  /*4f00*/  SYNCS.ARRIVE.TRANS64.RED.A1T0 RZ, [UR6], RZ ;  /* 0x000000ffffff79a7 */ /* 0x008fe20008100406 */
[----:B--2---:R-:W-:-:S13]  /*4f10*/  LOP3.LUT P1, RZ, R6, 0x1, RZ, 0xc0, !PT ;  /* 0x0000000106ff7812 */ /* 0x004fda000782c0ff */
[----:B------:R-:W-:Y:S05]  /*4f20*/  @P1 BRA `(.L_x_98) ;  /* 0xfffffffc00981947 */ /* 0x000fea000383ffff */
[----:B------:R-:W-:-:S04]  /*4f30*/  SHF.L.U32 R0, R2, 0x1f, RZ ;  /* 0x0000001f02007819 */ /* 0x000fc800000006ff */
[----:B------:R-:W2:Y:S02]  /*4f40*/  SYNCS.PHASECHK.TRANS64 P0, [UR42+0x388], R0 ;  /* 0x00038800ff0075a7 */ /* 0x000ea4000800102a */
[----:B-12---:R-:W-:Y:S05]  /*4f50*/  @P0 EXIT ;  /* 0x000000000000094d */ /* 0x006fea0003800000 */
[----:B------:R-:W-:-:S07]  /*4f60*/  MOV R0, UR42 ;  /* 0x0000002a00007c02 */ /* 0x000fce0008000f00 */
.L_x_99:
[----:B-1----:R-:W-:-:S04]  /*4f70*/  SHF.L.U32 R3, R2, 0x1f, RZ ;  /* 0x0000001f02037819 */ /* 0x002fc800000006ff */
[----:B------:R1:W2:Y:S03]  /*4f80*/  SYNCS.PHASECHK.TRANS64.TRYWAIT P0, [R0+URZ+0x388], R3 ;  /* 0x00038803000075a7 */ /* 0x0002a600080011ff */
[----:B--2---:R-:W-:Y:S05]  /*4f90*/  @!P0 NANOSLEEP.SYNCS 0x989680 ;  /* 0x009896800000895d */ /* 0x004fea0003900000 */
[----:B------:R-:W2:Y:S02]  /*4fa0*/  @!P0 SYNCS.PHASECHK.TRANS64 P0, [R0+URZ+0x388], R3 ;  /* 0x00038803000085a7 */ /* 0x000ea400080010ff */
[----:B--2---:R-:W-:Y:S05]  /*4fb0*/  @P0 EXIT ;  /* 0x000000000000094d */ /* 0x004fea0003800000 */
[----:B------:R-:W-:Y:S05]  /*4fc0*/  BRA `(.L_x_99) ;  /* 0xfffffffc00e87947 */ /* 0x000fea000383ffff */
.L_x_95:
[----:B------:R-:W-:Y:S05]  /*4fd0*/  BRA.U UP4, `(.L_x_100) ;  /* 0x0000000d04207547 */ /* 0x000fea000b800000 */
[----:B------:R-:W-:Y:S01]  /*4fe0*/  UMOV UR4, 0x40 ;  /* 0x0000004000047882 */ /* 0x000fe20000000000 */
[----:B------:R-:W-:Y:S01]  /*4ff0*/  NOP ;  /* 0x0000000000007918 */ /* 0x000fe20000000000 */
[----:B------:R-:W-:Y:S01]  /*5000*/  ULEA UR4, UR42, UR4, 0x18 ;  /* 0x000000042a047291 */ /* 0x000fe2000f8ec0ff */
[----:B------:R-:W-:Y:S02]  /*5010*/  UMOV UR5, 0x400 ;  /* 0x0000040000057882 */ /* 0x000fe40000000000 */
[----:B------:R-:W-:-:S06]  /*5020*/  ULEA UR42, UR42, UR5, 0x18 ;  /* 0x000000052a2a7291 */ /* 0x000fcc000f8ec0ff */
[----:B------:R-:W2:Y:S02]  /*5030*/  LDS.U8 R2, [UR4+0x1c] ;  /* 0x00001c04ff027984 */ /* 0x000ea40008000000 */
[----:B--2---:R-:W-:-:S13]  /*5040*/  ISETP.NE.AND P0, PT, R2, RZ, PT ;  /* 0x000000ff0200720c */ /* 0x004fda0003f05270 */
[----:B------:R-:W-:Y:S05]  /*5050*/  @P0 BRA `(.L_x_101) ;  /* 0x0000000000580947 */ /* 0x000fea0003800000 */
[----:B------:R-:W-:-:S13]  /*5060*/  ELECT P0, URZ, PT ;  /* 0x0000000000ff782f */ /* 0x000fda0003800000 */
[----:B------:R-:W-:Y:S05]  /*5070*/  @!P0 BRA `(.L_x_102) ;  /* 0x0000000000608947 */ /* 0x000fea0003800000 */
[----:B------:R-:W-:Y:S01]  /*5080*/  UMOV UR5, 0x10 ;  /* 0x0000001000057882 */ /* 0x000fe20000000000 */
[----:B------:R-:W-:Y:S01]  /*5090*/  HFMA2 R2, -RZ, RZ, 0, 5.9604644775390625e-08 ;  /* 0x00000001ff027431 */ /* 0x000fe200000001ff */
[----:B------:R-:W-:-:S03]  /*50a0*/  MOV R3, 0xffff ;  /* 0x0000ffff00037802 */ /* 0x000fc60000000f00 */
[----:B------:R-:W-:Y:S04]  /*50b0*/  DEPBAR.LE SB2, 0x36 ;  /* 0x0000ad800000791a */ /* 0x000fe80000000000 */
[----:B------:R-:W2:Y:S02]  /*50c0*/  UTCATOMSWS.FIND_AND_SET.ALIGN UP0, UR5, UR5 ;  /* 0x00000005000575e3 */ /* 0x000ea40008000800 */
[----:B--2---:R-:W-:Y:S01]  /*50d0*/  MOV R4, UR5 ;  /* 0x0000000500047c02 */ /* 0x004fe20008000f00 */
[----:B------:R-:W-:Y:S06]  /*50e0*/  BRA.U UP0, `(.L_x_103) ;  /* 0x0000000100187547 */ /* 0x000fec000b800000 */
.L_x_104:
[----:B------:R-:W-:Y:S05]  /*50f0*/  NANOSLEEP 0x64 ;  /* 0x000000640000795d */ /* 0x000fea0003800000 */
[----:B------:R-:W-:-:S05]  /*5100*/  UMOV UR5, 0x10 ;  /* 0x0000001000057882 */ /* 0x000fca0000000000 */
[----:B------:R-:W-:Y:S04]  /*5110*/  DEPBAR.LE SB2, 0x36 ;  /* 0x0000ad800000791a */ /* 0x000fe80000000000 */
[----:B------:R-:W2:Y:S02]  /*5120*/  UTCATOMSWS.FIND_AND_SET.ALIGN UP0, UR5, UR5 ;  /* 0x00000005000575e3 */ /* 0x000ea40008000800 */
[----:B--2---:R-:W-:Y:S01]  /*5130*/  MOV R4, UR5 ;  /* 0x0000000500047c02 */ /* 0x004fe20008000f00 */
[----:B------:R-:W-:Y:S05]  /*5140*/  BRA.U !UP0, `(.L_x_104) ;  /* 0xfffffffd08e87547 */ /* 0x000fea000b83ffff */
.L_x_103:
[-C--:B------:R-:W-:Y:S02]  /*5150*/  SHF.L.U32 R3, R3, R4.reuse, RZ ;  /* 0x0000000403037219 */ /* 0x080fe400000006ff */
[----:B------:R-:W-:Y:S01]  /*5160*/  SHF.L.U32 R2, R2, R4, RZ ;  /* 0x0000000402027219 */ /* 0x000fe200000006ff */
[----:B------:R-:W-:Y:S02]  /*5170*/  IMAD.SHL.U32 R4, R4, 0x20, RZ ;  /* 0x0000002004047824 */ /* 0x000fe400078e00ff */
[----:B------:R2:W-:Y:S04]  /*5180*/  ATOMS.OR RZ, [UR4+0x14], R3 ;  /* 0x00001403ffff798c */ /* 0x0005e8000b000004 */
[----:B------:R2:W-:Y:S04]  /*5190*/  ATOMS.OR RZ, [UR4+0x18], R2 ;  /* 0x00001802ffff798c */ /* 0x0005e8000b000004 */
[----:B------:R2:W-:Y:S01]  /*51a0*/  STS [UR42+0x3d0], R4 ;  /* 0x0003d004ff007988 */ /* 0x0005e2000800082a */
[----:B------:R-:W-:Y:S05]  /*51b0*/  BRA `(.L_x_102) ;  /* 0x0000000000107947 */ /* 0x000fea0003800000 */
.L_x_101:
[----:B------:R-:W-:-:S05]  /*51c0*/  MOV R2, 0xffffffff ;  /* 0xffffffff00027802 */ /* 0x000fca0000000f00 */
[----:B------:R2:W-:Y:S02]  /*51d0*/  STS [UR42+0x3d0], R2 ;  /* 0x0003d002ff007988 */ /* 0x0005e4000800082a */
[----:B--2---:R-:W-:Y:S02]  /*51e0*/  MOV R2, 0x5200 ;  /* 0x0000520000027802 */ /* 0x004fe40000000f00 */
[----:B-1---5:R-:W-:Y:S05]  /*51f0*/  CALL.REL.NOINC `($__internal_1_$__cuda_sm10x_tcgen05_guardrail_trap_phase_invalid_during_alloc) ;  /* 0x0000004c00887944 */ /* 0x022fea0003c00000 */
.L_x_102:
[----:B------:R-:W-:Y:S05]  /*5200*/  WARPSYNC.ALL ;  /* 0x0000000000007948 */ /* 0x000fea0003800000 */
[----:B------:R-:W3:Y:S01]  /*5210*/  S2UR UR6, SR_CgaCtaId ;  /* 0x00000000000679c3 */ /* 0x000ee20000008800 */
[----:B------:R-:W-:Y:S01]  /*5220*/  UMOV UR4, 0x400 ;  /* 0x0000040000047882 */ /* 0x000fe20000000000 */
[----:B------:R-:W-:-:S06]  /*5230*/  NOP ;  /* 0x0000000000007918 */ /* 0x000fcc0000000000 */
[----:B------:R-:W-:Y:S06]  /*5240*/  BAR.ARV 0x6, 0xa0 ;  /* 0x0182800000007b1d */ /* 0x000fec0000002000 */
[----:B------:R-:W-:Y:S01]  /*5250*/  LOP3.LUT R0, R0, 0xffff, RZ, 0xc0, !PT ;  /* 0x0000ffff00007812 */ /* 0x000fe200078ec0ff */
[----:B------:R-:W-:Y:S01]  /*5260*/  IMAD.MOV.U32 R9, RZ, RZ, 0x1 ;  /* 0x00000001ff097424 */ /* 0x000fe200078e00ff */
[----:B------:R-:W-:Y:S01]  /*5270*/  UMOV UR15, URZ ;  /* 0x000000ff000f7c82 */ /* 0x000fe20008000000 */
[----:B------:R-:W-:Y:S01]  /*5280*/  IMAD.MOV.U32 R8, RZ, RZ, RZ ;  /* 0x000000ffff087224 */ /* 0x000fe200078e00ff */
[----:B------:R-:W-:Y:S01]  /*5290*/  R2UR UR9, R0 ;  /* 0x00000000000972ca */ /* 0x000fe200000e0000 */
[----:B--2---:R-:W-:Y:S01]  /*52a0*/  IMAD.MOV.U32 R3, RZ, RZ, RZ ;  /* 0x000000ffff037224 */ /* 0x004fe200078e00ff */
[----:B------:R-:W-:Y:S01]  /*52b0*/  UMOV UR14, URZ ;  /* 0x000000ff000e7c82 */ /* 0x000fe20008000000 */
[----:B------:R-:W-:Y:S01]  /*52c0*/  UMOV UR18, 0x0 ;  /* 0x0000000000127882 */ /* 0x000fe20000000000 */
[----:B------:R-:W-:Y:S01]  /*52d0*/  UMOV UR19, 0x4110010 ;  /* 0x0411001000137882 */ /* 0x000fe20000000000 */
[----:B---3--:R-:W-:Y:S01]  /*52e0*/  ULEA UR6, UR6, UR4, 0x18 ;  /* 0x0000000406067291 */ /* 0x008fe2000f8ec0ff */
[----:B------:R-:W2:Y:S03]  /*52f0*/  LDCU.64 UR4, c[0x0][0x388] ;  /* 0x00007100ff0477ac */ /* 0x000ea60008000a00 */
[----:B------:R-:W-:-:S02]  /*5300*/  UIADD3 UR10, UPT, UPT, UR6, 0x2600, URZ ;  /* 0x00002600060a7890 */ /* 0x000fc4000fffe0ff */
[----:B------:R-:W-:-:S03]  /*5310*/  UIADD3 UR17, UPT, UPT, UR6, 0x1d600, URZ ;  /* 0x0001d60006117890 */ /* 0x000fc6000fffe0ff */
[----:B------:R-:W3:Y:S01]  /*5320*/  LDS R2, [UR6+0x3d0] ;  /* 0x0003d006ff027984 */ /* 0x000ee20008000800 */
[----:B------:R-:W-:Y:S02]  /*5330*/  USHF.R.U32.HI UR10, URZ, 0x4, UR10 ;  /* 0x00000004ff0a7899 */ /* 0x000fe4000801160a */
[----:B------:R-:W-:Y:S02]  /*5340*/  USHF.R.U32.HI UR17, URZ, 0x4, UR17 ;  /* 0x00000004ff117899 */ /* 0x000fe40008011611 */
[----:B------:R-:W-:Y:S02]  /*5350*/  ULOP3.LUT UR10, UR10, 0x3fff, URZ, 0xc0, !UPT ;  /* 0x00003fff0a0a7892 */ /* 0x000fe4000f8ec0ff */
[----:B------:R-:W-:Y:S02]  /*5360*/  ULOP3.LUT UR17, UR17, 0x3fff, URZ, 0xc0, !UPT ;  /* 0x00003fff11117892 */ /* 0x000fe4000f8ec0ff */
[----:B------:R-:W-:Y:S02]  /*5370*/  ULOP3.LUT UR10, UR10, 0x10000, URZ, 0xfc, !UPT ;  /* 0x000100000a0a7892 */ /* 0x000fe4000f8efcff */
[----:B--2---:R-:W-:Y:S01]  /*5380*/  UIADD3 UR8, UPT, UPT, UR4, 0x1f, URZ ;  /* 0x0000001f04087890 */ /* 0x004fe2000fffe0ff */
[----:B------:R-:W2:Y:S03]  /*5390*/  LDCU UR4, c[0x0][0x390] ;  /* 0x00007200ff0477ac */ /* 0x000ea60008000800 */
[----:B------:R-:W-:-:S04]  /*53a0*/  USHF.R.S32.HI UR7, URZ, 0x1f, UR8 ;  /* 0x0000001fff077899 */ /* 0x000fc80008011408 */
[----:B------:R-:W-:-:S04]  /*53b0*/  ULEA.HI UR7, UR7, UR8, URZ, 0x5 ;  /* 0x0000000807077291 */ /* 0x000fc8000f8f28ff */
[----:B------:R-:W-:-:S04]  /*53c0*/  USHF.R.S32.HI UR7, URZ, 0x5, UR7 ;  /* 0x00000005ff077899 */ /* 0x000fc80008011407 */
[----:B------:R-:W-:Y:S02]  /*53d0*/  UIMAD UR7, UR7, UR5, URZ ;  /* 0x00000005070772a4 */ /* 0x000fe4000f8e02ff */
[----:B------:R-:W-:Y:S02]  /*53e0*/  UIADD3 UR5, UPT, UPT, UR6, 0x388, URZ ;  /* 0x0000038806057890 */ /* 0x000fe4000fffe0ff */
[----:B--2---:R-:W-:Y:S02]  /*53f0*/  UIMAD UR4, UR7, UR4, URZ ;  /* 0x00000004070472a4 */ /* 0x004fe4000f8e02ff */
[----:B------:R-:W-:Y:S02]  /*5400*/  UPRMT UR5, URZ, 0x654, UR5 ;  /* 0x00000654ff057896 */ /* 0x000fe40008000005 */
[----:B------:R-:W-:Y:S02]  /*5410*/  UIADD3 UR16, UPT, UPT, UR4, -0x1, URZ ;  /* 0xffffffff04107890 */ /* 0x000fe4000fffe0ff */
[----:B------:R-:W-:Y:S01]  /*5420*/  UISETP.GE.AND UP2, UPT, UR4, 0x1, UPT ;  /* 0x000000010400788c */ /* 0x000fe2000bf46270 */
[C---:B---3--:R-:W-:Y:S01]  /*5430*/  VIADD R5, R2.reuse, 0x40 ;  /* 0x0000004002057836 */ /* 0x048fe20000000000 */
[----:B------:R-:W-:-:S04]  /*5440*/  LOP3.LUT R4, R2, 0xffff, RZ, 0xc0, !PT ;  /* 0x0000ffff02047812 */ /* 0x000fc800078ec0ff */
[----:B------:R-:W-:-:S05]  /*5450*/  LOP3.LUT R5, R5, 0xffff, RZ, 0xc0, !PT ;  /* 0x0000ffff05057812 */ /* 0x000fca00078ec0ff */
[----:B------:R2:W-:Y:S02]  /*5460*/  STL.64 [R1], R4 ;  /* 0x0000000401007387 */ /* 0x0005e40000100a00 */
.L_x_111:
[----:B--2---:R-:W-:-:S04]  /*5470*/  SHF.L.U32 R5, R8, 0x1f, RZ ;  /* 0x0000001f08057819 */ /* 0x004fc800000006ff */
[----:B------:R-:W2:Y:S02]  /*5480*/  SYNCS.PHASECHK.TRANS64.TRYWAIT P0, [UR6+0x380], R5 ;  /* 0x00038005ff0075a7 */ /* 0x000ea40008001106 */
[----:B--23--:R-:W-:Y:S05]  /*5490*/  @!P0 BRA `(.L_x_105) ;  /* 0x0000004400d08947 */ /* 0x00cfea0003800000 */
.L_x_260:
[----:B--2---:R-:W2:Y:S01]  /*54a0*/  LDS.128 R4, [UR6+0x3c0] ;  /* 0x0003c006ff047984 */ /* 0x004ea20008000c00 */
[----:B------:R-:W-:Y:S01]  /*54b0*/  ULEA UR8, UR15, UR6, 0x3 ;  /* 0x000000060f087291 */ /* 0x000fe2000f8e18ff */
[----:B------:R-:W-:Y:S01]  /*54c0*/  SHF.L.U32 R0, R9, 0x1f, RZ ;  /* 0x0000001f09007819 */ /* 0x000fe200000006ff */
[----:B------:R-:W-:Y:S01]  /*54d0*/  @!PT LDS RZ, [RZ] ;  /* 0x00000000fffff984 */ /* 0x000fe20000000800 */
[----:B------:R-:W-:Y:S01]  /*54e0*/  @!PT LDS RZ, [RZ] ;  /* 0x00000000fffff984 */ /* 0x000fe20000000800 */
[----:B------:R-:W-:Y:S01]  /*54f0*/  @!PT LDS RZ, [RZ] ;  /* 0x00000000fffff984 */ /* 0x000fe20000000800 */
[----:B------:R-:W-:Y:S01]  /*5500*/  @!PT LDS RZ, [RZ] ;  /* 0x00000000fffff984 */ /* 0x000fe20000000800 */
[----:B------:R3:W-:Y:S06]  /*5510*/  MEMBAR.ALL.CTA ;  /* 0x0000000000007992 */ /* 0x0007ec0000008000 */
[----:B---3--:R-:W3:Y:S02]  /*5520*/  FENCE.VIEW.ASYNC.S ;  /* 0x00000000000073c6 */ /* 0x008ee40000000000 */
[----:B---3--:R-:W-:Y:S01]  /*5530*/  SYNCS.ARRIVE.TRANS64.RED.A1T0 RZ, [UR5], RZ ;  /* 0x000000ffffff79a7 */ /* 0x008fe20008100405 */
[----:B------:R-:W3:Y:S01]  /*5540*/  SYNCS.PHASECHK.TRANS64.TRYWAIT P0, [UR8+0x3a0], R0 ;  /* 0x0003a000ff0075a7 */ /* 0x000ee20008001108 */
[----:B--2---:R-:W-:Y:S01]  /*5550*/  LOP3.LUT P2, RZ, R6, 0x1, RZ, 0xc0, !PT ;  /* 0x0000000106ff7812 */ /* 0x004fe2000784c0ff */
[----:B---3--:R-:W-:-:S12]  /*5560*/  @!P0 BRA `(.L_x_106) ;  /* 0x0000004400b48947 */ /* 0x008fd80003800000 */
.L_x_262:
[----:B------:R-:W-:Y:S05]  /*5570*/  BRA.U !UP2, `(.L_x_107) ;  /* 0x000000010aa87547 */ /* 0x000fea000b800000 */
[----:B--2---:R-:W-:Y:S01]  /*5580*/  IMAD.U32 R0, RZ, RZ, UR15 ;  /* 0x0000000fff007e24 */ /* 0x004fe2000f8e00ff */
[----:B------:R-:W-:-:S04]  /*5590*/  ULEA UR4, UR14, UR6, 0x3 ;  /* 0x000000060e047291 */ /* 0x000fc8000f8e18ff */
[----:B------:R-:W-:Y:S02]  /*55a0*/  LEA R4, R0, R1, 0x2 ;  /* 0x0000000100047211 */ /* 0x000fe400078e10ff */
[----:B------:R-:W-:-:S04]  /*55b0*/  SHF.L.U32 R0, R3, 0x1f, RZ ;  /* 0x0000001f03007819 */ /* 0x000fc800000006ff */
[----:B------:R-:W5:Y:S01]  /*55c0*/  LDL R4, [R4] ;  /* 0x0000000004047983 */ /* 0x000f620000100800 */
[----:B------:R2:W3:Y:S01]  /*55d0*/  SYNCS.PHASECHK.TRANS64.TRYWAIT P1, [UR4], R0 ;  /* 0x00000000ff0075a7 */ /* 0x0004e20008021104 */
[----:B------:R-:W-:Y:S01]  /*55e0*/  UPLOP3.LUT UP3, UPT, UPT, UPT, UPT, 0x40, 0x4 ;  /* 0x000000000004789c */ /* 0x000fe20003f6e870 */
[----:B------:R-:W-:Y:S01]  /*55f0*/  UMOV UR13, UR16 ;  /* 0x00000010000d7c82 */ /* 0x000fe20008000000 */
[----:B------:R-:W-:-:S09]  /*5600*/  UMOV UR12, UR14 ;  /* 0x0000000e000c7c82 */ /* 0x000fd20008000000 */
.L_x_110:
[----:B------:R-:W-:Y:S01]  /*5610*/  ULEA UR7, UR12, UR6, 0x3 ;  /* 0x000000060c077291 */ /* 0x000fe2000f8e18ff */
[----:B--234-:R-:W-:Y:S11]  /*5620*/  @P1 BRA `(.L_x_108) ;  /* 0x00000000000c1947 */ /* 0x01cff60003800000 */
[----:B------:R-:W-:Y:S04]  /*5630*/  SHF.L.U32 R5, R3, 0x1f, RZ ;  /* 0x0000001f03057819 */ /* 0x000fe800000006ff */
[----:B------:R-:W3:Y:S02]  /*5640*/  SYNCS.PHASECHK.TRANS64.TRYWAIT P0, [UR7], R5 ;  /* 0x00000005ff0075a7 */ /* 0x000ee40008001107 */
[----:B---3--:R-:W-:Y:S05]  /*5650*/  @!P0 BRA `(.L_x_109) ;  /* 0x0000004400908947 */ /* 0x008fea0003800000 */
.L_x_108:
[----:B------:R-:W-:Y:S01]  /*5660*/  UISETP.NE.AND UP0, UPT, UR13, URZ, UPT ;  /* 0x000000ff0d00728c */ /* 0x000fe2000bf05270 */
[----:B------:R-:W-:Y:S01]  /*5670*/  PLOP3.LUT P1, PT, PT, PT, PT, 0x80, 0x8 ;  /* 0x000000000008781c */ /* 0x000fe20003f2f070 */
[----:B------:R-:W-:Y:S02]  /*5680*/  UIADD3 UR14, UPT, UPT, UR12, 0x1, URZ ;  /* 0x000000010c0e7890 */ /* 0x000fe4000fffe0ff */
[----:B------:R-:W-:Y:S02]  /*5690*/  UIADD3 UR24, UPT, UPT, UR7, 0x1b0, URZ ;  /* 0x000001b007187890 */ /* 0x000fe4000fffe0ff */
[----:B------:R-:W-:Y:S01]  /*56a0*/  UISETP.NE.AND UP1, UPT, UR14, 0x36, UPT ;  /* 0x000000360e00788c */ /* 0x000fe2000bf25270 */
[----:B------:R-:W-:Y:S01]  /*56b0*/  PLOP3.LUT P0, PT, PT, PT, UP0, 0x80, 0x8 ;  /* 0x000000000008781c */ /* 0x000fe20003f0f008 */
[----:B------:R-:W-:Y:S02]  /*56c0*/  UIADD3 UR7, UPT, UPT, UR13, 0x1, URZ ;  /* 0x000000010d077890 */ /* 0x000fe4000fffe0ff */
[----:B------:R-:W-:Y:S02]  /*56d0*/  USEL UR11, URZ, 0x1, UP1 ;  /* 0x00000001ff0b7887 */ /* 0x000fe40008800000 */
[----:B------:R-:W-:Y:S02]  /*56e0*/  USEL UR14, UR14, URZ, UP1 ;  /* 0x000000ff0e0e7287 */ /* 0x000fe40008800000 */
[----:B------:R-:W-:Y:S02]  /*56f0*/  UIADD3 UR13, UPT, UPT, UR13, -0x1, URZ ;  /* 0xffffffff0d0d7890 */ /* 0x000fe4000fffe0ff */
[----:B------:R-:W-:Y:S01]  /*5700*/  @UP0 ULEA UR4, UR14, UR6, 0x3 ;  /* 0x000000060e040291 */ /* 0x000fe2000f8e18ff */
[----:B------:R-:W-:Y:S01]  /*5710*/  LOP3.LUT R3, R3, UR11, RZ, 0x3c, !PT ;  /* 0x0000000b03037c12 */ /* 0x000fe2000f8e3cff */
[----:B------:R-:W-:Y:S01]  /*5720*/  USHF.L.U32 UR11, UR12, 0x7, URZ ;  /* 0x000000070c0b7899 */ /* 0x000fe200080006ff */
[----:B------:R-:W-:Y:S02]  /*5730*/  UMOV UR21, 0x80004020 ;  /* 0x8000402000157882 */ /* 0x000fe40000000000 */
[----:B--2---:R-:W-:Y:S01]  /*5740*/  @P0 SHF.L.U32 R0, R3, 0x1f, RZ ;  /* 0x0000001f03000819 */ /* 0x004fe200000006ff */
[----:B------:R-:W-:Y:S02]  /*5750*/  UIADD3 UR20, UPT, UPT, UR17, UR11, URZ ;  /* 0x0000000b11147290 */ /* 0x000fe4000fffe0ff */
[----:B------:R-:W-:Y:S01]  /*5760*/  UIADD3 UR22, UPT, UPT, UR11, UR10, URZ ;  /* 0x0000000a0b167290 */ /* 0x000fe2000fffe0ff */
[----:B------:R4:W2:Y:S01]  /*5770*/  @P0 SYNCS.PHASECHK.TRANS64.TRYWAIT P1, [UR4], R0 ;  /* 0x00000000ff0005a7 */ /* 0x0008a20008021104 */
[----:B------:R-:W-:Y:S11]  /*5780*/  ELECT P0, URZ, PT ;  /* 0x0000000000ff782f */ /* 0x000ff60003800000 */
[----:B------:R-:W-:Y:S02]  /*5790*/  @!UPT UIADD3 URZ, UPT, UPT, URZ, URZ, URZ ;  /* 0x000000fffffff290 */ /* 0x000fe4000fffe0ff */
[----:B-----5:R-:W-:Y:S01]  /*57a0*/  @P0 R2UR.BROADCAST UR4, R4 ;  /* 0x00000000040402ca */ /* 0x020fe200008e0000 */
[----:B------:R-:W-:Y:S01]  /*57b0*/  UISETP.GT.U32.AND UP0, UPT, UR7, 0x1, UPT ;  /* 0x000000010700788c */ /* 0x000fe2000bf04070 */
[----:B------:R-:W-:Y:S01]  /*57c0*/  UMOV UR23, 0xc0004010 ;  /* 0xc000401000177882 */ /* 0x000fe20000000000 */
[----:B------:R-:W-:Y:S10]  /*57d0*/  UMOV UR12, UR14 ;  /* 0x0000000e000c7c82 */ /* 0x000ff40008000000 */
[----:B------:R4:W-:Y:S01]  /*57e0*/  UTCQMMA gdesc[UR22], gdesc[UR20], tmem[UR4], tmem[UR18], idesc[UR19], UP3 ;  /* 0x00ff1214160075ea */ /* 0x0009e20009800304 */
[----:B------:R-:W-:Y:S01]  /*57f0*/  UPLOP3.LUT UP3, UPT, UPT, UPT, UPT, 0x80, 0x8 ;  /* 0x000000000008789c */ /* 0x000fe20003f6f070 */
[----:B------:R4:W-:Y:S01]  /*5800*/  UTCBAR.MULTICAST [UR24], URZ, UR9 ;  /* 0x000000ff180073e9 */ /* 0x0009e20008000809 */
[----:B------:R-:W-:Y:S09]  /*5810*/  BRA.U UP0, `(.L_x_110) ;  /* 0xfffffffd007c7547 */ /* 0x000ff2000b83ffff */
.L_x_107:
[----:B------:R-:W-:Y:S01]  /*5820*/  UIADD3 UR15, UPT, UPT, UR15, 0x1, URZ ;  /* 0x000000010f0f7890 */ /* 0x000fe2000fffe0ff */
[----:B------:R-:W-:Y:S01]  /*5830*/  LOP3.LUT R8, R8, 0x1, RZ, 0x3c, !PT ;  /* 0x0000000108087812 */ /* 0x000fe200078e3cff */
[----:B------:R-:W-:Y:S02]  /*5840*/  UIADD3 UR8, UPT, UPT, UR8, 0x390, URZ ;  /* 0x0000039008087890 */ /* 0x000fe4000fffe0ff */
[----:B------:R-:W-:-:S04]  /*5850*/  UISETP.NE.AND UP0, UPT, UR15, 0x2, UPT ;  /* 0x000000020f00788c */ /* 0x000fc8000bf05270 */
[----:B----4-:R-:W-:Y:S02]  /*5860*/  USEL UR4, URZ, 0x1, UP0 ;  /* 0x00000001ff047887 */ /* 0x010fe40008000000 */
[----:B------:R-:W-:Y:S01]  /*5870*/  USEL UR15, UR15, URZ, UP0 ;  /* 0x000000ff0f0f7287 */ /* 0x000fe20008000000 */
[----:B------:R3:W-:Y:S03]  /*5880*/  UTCBAR [UR8], URZ ;  /* 0x000000ff080073e9 */ /* 0x0007e600080000ff */
[----:B------:R-:W-:Y:S01]  /*5890*/  LOP3.LUT R9, R9, UR4, RZ, 0x3c, !PT ;  /* 0x0000000409097c12 */ /* 0x000fe2000f8e3cff */
[----:B------:R-:W-:Y:S07]  /*58a0*/  @P2 BRA `(.L_x_111) ;  /* 0xfffffff800f02947 */ /* 0x000fee000383ffff */
[----:B------:R-:W4:Y:S01]  /*58b0*/  S2UR UR4, SR_CgaCtaId ;  /* 0x00000000000479c3 */ /* 0x000f220000008800 */
[----:B------:R-:W-:Y:S01]  /*58c0*/  ELECT P0, URZ, PT ;  /* 0x0000000000ff782f */ /* 0x000fe20003800000 */
[----:B--2---:R-:W-:Y:S01]  /*58d0*/  IMAD.MOV.U32 R0, RZ, RZ, 0x1 ;  /* 0x00000001ff007424 */ /* 0x004fe200078e00ff */
[----:B------:R-:W-:Y:S01]  /*58e0*/  UIADD3 UR6, UPT, UPT, UR6, 0x3a0, URZ ;  /* 0x000003a006067890 */ /* 0x000fe2000fffe0ff */
[----:B------:R-:W-:Y:S01]  /*58f0*/  SHF.L.U32 R3, R9, 0x1f, RZ ;  /* 0x0000001f09037819 */ /* 0x000fe200000006ff */
[----:B------:R-:W-:-:S03]  /*5900*/  UMOV UR5, 0x40 ;  /* 0x0000004000057882 */ /* 0x000fc60000000000 */
[----:B------:R-:W-:Y:S01]  /*5910*/  UVIRTCOUNT.DEALLOC.SMPOOL 0x80 ;  /* 0x000000800000784c */ /* 0x000fe20000000000 */
[----:B----4-:R-:W-:Y:S02]  /*5920*/  ULEA UR4, UR4, UR5, 0x18 ;  /* 0x0000000504047291 */ /* 0x010fe4000f8ec0ff */
[----:B------:R-:W-:-:S07]  /*5930*/  ULEA UR5, UR15, UR6, 0x3 ;  /* 0x000000060f057291 */ /* 0x000fce000f8e18ff */
[----:B------:R2:W-:Y:S02]  /*5940*/  @P0 STS.U8 [UR4+0x1c], R0 ;  /* 0x00001c00ff000988 */ /* 0x0005e40008000004 */
[----:B------:R-:W4:Y:S02]  /*5950*/  SYNCS.PHASECHK.TRANS64.TRYWAIT P0, [UR5], R3 ;  /* 0x00000003ff0075a7 */ /* 0x000f240008001105 */
[----:B--2-4-:R-:W-:Y:S05]  /*5960*/  @!P0 BRA `(.L_x_112) ;  /* 0x0000004000e48947 */ /* 0x014fea0003800000 */
.L_x_265:
[----:B------:R-:W-:-:S04]  /*5970*/  UIADD3 UR7, UPT, UPT, UR15, 0x1, URZ ;  /* 0x000000010f077890 */ /* 0x000fc8000fffe0ff */
[----:B------:R-:W-:-:S04]  /*5980*/  UISETP.NE.AND UP0, UPT, UR7, 0x2, UPT ;  /* 0x000000020700788c */ /* 0x000fc8000bf05270 */
[----:B------:R-:W-:Y:S02]  /*5990*/  USEL UR5, URZ, 0x1, UP0 ;  /* 0x00000001ff057887 */ /* 0x000fe40008000000 */
[----:B------:R-:W-:-:S04]  /*59a0*/  USEL UR7, UR7, URZ, UP0 ;  /* 0x000000ff07077287 */ /* 0x000fc80008000000 */
[----:B------:R-:W-:Y:S01]  /*59b0*/  ULEA UR7, UR7, UR6, 0x3 ;  /* 0x0000000607077291 */ /* 0x000fe2000f8e18ff */
[----:B--2---:R-:W-:-:S04]  /*59c0*/  LOP3.LUT R3, R9, UR5, RZ, 0x3c, !PT ;  /* 0x0000000509037c12 */ /* 0x004fc8000f8e3cff */
[----:B------:R-:W-:-:S04]  /*59d0*/  SHF.L.U32 R3, R3, 0x1f, RZ ;  /* 0x0000001f03037819 */ /* 0x000fc800000006ff */
[----:B------:R-:W2:Y:S02]  /*59e0*/  SYNCS.PHASECHK.TRANS64.TRYWAIT P0, [UR7], R3 ;  /* 0x00000003ff0075a7 */ /* 0x000ea40008001107 */
[----:B--2---:R-:W-:Y:S05]  /*59f0*/  @!P0 BRA `(.L_x_113) ;  /* 0x0000004000d88947 */ /* 0x004fea0003800000 */
.L_x_267:
[----:B------:R-:W-:Y:S01]  /*5a00*/  NOP ;  /* 0x0000000000007918 */ /* 0x000fe20000000000 */
[----:B--2---:R-:W2:Y:S01]  /*5a10*/  LDS R0, [UR4+0x14] ;  /* 0x00001404ff007984 */ /* 0x004ea20008000800 */
[----:B------:R-:W-:Y:S01]  /*5a20*/  LOP3.LUT R2, R2, 0xffff, RZ, 0xc0, !PT ;  /* 0x0000ffff02027812 */ /* 0x000fe200078ec0ff */
[----:B------:R-:W-:Y:S02]  /*5a30*/  IMAD.MOV.U32 R3, RZ, RZ, 0xffff ;  /* 0x0000ffffff037424 */ /* 0x000fe400078e00ff */
[----:B------:R-:W-:Y:S01]  /*5a40*/  IMAD.MOV.U32 R5, RZ, RZ, 0x1 ;  /* 0x00000001ff057424 */ /* 0x000fe200078e00ff */
[----:B------:R-:W-:-:S04]  /*5a50*/  SHF.R.U32.HI R2, RZ, 0x5, R2 ;  /* 0x00000005ff027819 */ /* 0x000fc80000011602 */
[-C--:B------:R-:W-:Y:S02]  /*5a60*/  SHF.L.U32 R3, R3, R2.reuse, RZ ;  /* 0x0000000203037219 */ /* 0x080fe400000006ff */
[----:B------:R-:W-:Y:S02]  /*5a70*/  SHF.L.U32 R5, R5, R2, RZ ;  /* 0x0000000205057219 */ /* 0x000fe400000006ff */
[----:B--2---:R-:W-:-:S04]  /*5a80*/  LOP3.LUT R0, R0, R3, RZ, 0xc0, !PT ;  /* 0x0000000300007212 */ /* 0x004fc800078ec0ff */
[----:B------:R-:W-:-:S13]  /*5a90*/  ISETP.NE.AND P0, PT, R0, R3, PT ;  /* 0x000000030000720c */ /* 0x000fda0003f05270 */
[----:B------:R-:W-:Y:S05]  /*5aa0*/  @P0 BRA `(.L_x_114) ;  /* 0x00000000005c0947 */ /* 0x000fea0003800000 */
[----:B------:R-:W2:Y:S02]  /*5ab0*/  LDS R0, [UR4+0x18] ;  /* 0x00001804ff007984 */ /* 0x000ea40008000800 */
[----:B--2---:R-:W-:-:S04]  /*5ac0*/  LOP3.LUT R0, R0, R5, RZ, 0xc0, !PT ;  /* 0x0000000500007212 */ /* 0x004fc800078ec0ff */
[----:B------:R-:W-:-:S13]  /*5ad0*/  ISETP.NE.AND P0, PT, R0, R5, PT ;  /* 0x000000050000720c */ /* 0x000fda0003f05270 */
[----:B------:R-:W-:Y:S05]  /*5ae0*/  @P0 BRA `(.L_x_115) ;  /* 0x0000000000400947 */ /* 0x000fea0003800000 */
[----:B---3--:R-:W-:Y:S01]  /*5af0*/  R2UR UR8, R3 ;  /* 0x00000000030872ca */ /* 0x008fe200000e0000 */
[----:B------:R-:W2:Y:S01]  /*5b00*/  S2R R2, SR_LANEID ;  /* 0x0000000000027919 */ /* 0x000ea20000000000 */
[----:B------:R-:W-:Y:S01]  /*5b10*/  LOP3.LUT R5, RZ, R5, RZ, 0x33, !PT ;  /* 0x00000005ff057212 */ /* 0x000fe200078e33ff */
[----:B------:R-:W-:Y:S02]  /*5b20*/  VOTEU.ANY UR7, UPT, PT ;  /* 0x0000000000077886 */ /* 0x000fe400038e0100 */
[----:B------:R-:W-:Y:S01]  /*5b30*/  UFLO.U32 UR7, UR7 ;  /* 0x00000007000772bd */ /* 0x000fe200080e0000 */
[----:B------:R-:W3:Y:S07]  /*5b40*/  REDUX UR5, R5 ;  /* 0x00000000050573c4 */ /* 0x000eee0000000000 */
[----:B------:R-:W-:-:S06]  /*5b50*/  ULOP3.LUT UR8, URZ, UR8, URZ, 0x33, !UPT ;  /* 0x00000008ff087292 */ /* 0x000fcc000f8e33ff */
[----:B------:R-:W-:-:S04]  /*5b60*/  IMAD.U32 R0, RZ, RZ, UR8 ;  /* 0x00000008ff007e24 */ /* 0x000fc8000f8e00ff */
[----:B------:R-:W4:Y:S02]  /*5b70*/  REDUX UR6, R0 ;  /* 0x00000000000673c4 */ /* 0x000f240000000000 */
[----:B------:R1:W-:Y:S01]  /*5b80*/  UTCATOMSWS.AND URZ, UR8 ;  /* 0x0000000800ff79e3 */ /* 0x0003e20008000000 */
[----:B--2---:R-:W-:Y:S01]  /*5b90*/  ISETP.EQ.U32.AND P0, PT, R2, UR7, PT ;  /* 0x0000000702007c0c */ /* 0x004fe2000bf02070 */
[----:B---3--:R-:W-:Y:S02]  /*5ba0*/  IMAD.U32 R2, RZ, RZ, UR5 ;  /* 0x00000005ff027e24 */ /* 0x008fe4000f8e00ff */
[----:B----4-:R-:W-:-:S10]  /*5bb0*/  IMAD.U32 R3, RZ, RZ, UR6 ;  /* 0x00000006ff037e24 */ /* 0x010fd4000f8e00ff */
[----:B------:R2:W-:Y:S04]  /*5bc0*/  @P0 ATOMS.AND RZ, [UR4+0x14], R3 ;  /* 0x00001403ffff098c */ /* 0x0005e8000a800004 */
[----:B------:R2:W-:Y:S01]  /*5bd0*/  @P0 ATOMS.AND RZ, [UR4+0x18], R2 ;  /* 0x00001802ffff098c */ /* 0x0005e2000a800004 */
[----:B-1----:R-:W-:Y:S05]  /*5be0*/  BRA `(.L_x_116) ;  /* 0x0000000000147947 */ /* 0x002fea0003800000 */
.L_x_115:
[----:B------:R-:W-:Y:S02]  /*5bf0*/  MOV R2, 0x5c10 ;  /* 0x00005c1000027802 */ /* 0x000fe40000000f00 */
[----:B-1-3-5:R-:W-:Y:S05]  /*5c00*/  CALL.REL.NOINC `($__internal_0_$__cuda_sm10x_tcgen05_guardrail_trap_col_being_dealloced_not_returned_by_alloc) ;  /* 0x0000004000f87944 */ /* 0x02afea0003c00000 */
[----:B------:R-:W-:Y:S05]  /*5c10*/  BRA `(.L_x_116) ;  /* 0x0000000000087947 */ /* 0x000fea0003800000 */
.L_x_114:
[----:B------:R-:W-:Y:S02]  /*5c20*/  MOV R2, 0x5c40 ;  /* 0x00005c4000027802 */ /* 0x000fe40000000f00 */
[----:B-1-3-5:R-:W-:Y:S05]  /*5c30*/  CALL.REL.NOINC `($__internal_2_$__cuda_sm10x_tcgen05_guardrail_trap_unallocated_columns_being_dealloced) ;  /* 0x0000004400047944 */ /* 0x02afea0003c00000 */
.L_x_116:
[----:B------:R-:W-:Y:S01]  /*5c40*/  NOP ;  /* 0x0000000000007918 */ /* 0x000fe20000000000 */
[----:B------:R-:W-:Y:S05]  /*5c50*/  EXIT ;  /* 0x000000000000794d */ /* 0x000fea0003800000 */
.L_x_100:
[----:B------:R-:W-:-:S09]  /*5c60*/  UISETP.NE.OR UP6, UPT, UR4, 0x3, !UP6 ;  /* 0x000000030400788c */ /* 0x000fd2000f7c5670 */
[----:B------:R-:W-:Y:S05]  /*5c70*/  BRA.U UP6, `(.L_x_117) ;  /* 0x0000000906ec7547 */ /* 0x000fea000b800000 */
[----:B------:R-:W2:Y:S01]  /*5c80*/  LDC R0, c[0x0][0xb30] ;  /* 0x0002cc00ff007b82 */ /* 0x000ea20000000800 */
[----:B------:R-:W3:Y:S01]  /*5c90*/  LDCU.64 UR4, c[0x0][0x888] ;  /* 0x00011100ff0477ac */ /* 0x000ee20008000a00 */
[----:B------:R-:W-:Y:S02]  /*5ca0*/  HFMA2 R27, -RZ, RZ, 0, 0 ;  /* 0x00000000ff1b7431 */ /* 0x000fe400000001ff */
[----:B------:R-:W-:Y:S01]  /*5cb0*/  IMAD.MOV.U32 R28, RZ, RZ, 0x1 ;  /* 0x00000001ff1c7424 */ /* 0x000fe200078e00ff */
[----:B------:R-:W4:Y:S01]  /*5cc0*/  LDCU.64 UR14, c[0x0][0x890] ;  /* 0x00011200ff0e77ac */ /* 0x000f220008000a00 */
[----:B------:R-:W-:Y:S02]  /*5cd0*/  IMAD.MOV.U32 R25, RZ, RZ, 0x1000 ;  /* 0x00001000ff197424 */ /* 0x000fe400078e00ff */
[----:B------:R-:W1:Y:S01]  /*5ce0*/  LDC R19, c[0x0][0x370] ;  /* 0x0000dc00ff137b82 */ /* 0x000e620000000800 */
[----:B------:R-:W-:Y:S01]  /*5cf0*/  UMOV UR16, 0x400 ;  /* 0x0000040000107882 */ /* 0x000fe20000000000 */
[----:B------:R-:W-:-:S02]  /*5d00*/  USEL UR17, URZ, 0x1, UP5 ;  /* 0x00000001ff117887 */ /* 0x000fc4000a800000 */
[----:B------:R-:W-:Y:S02]  /*5d10*/  ULEA UR16, UR42, UR16, 0x18 ;  /* 0x000000102a107291 */ /* 0x000fe4000f8ec0ff */
[----:B------:R-:W-:Y:S02]  /*5d20*/  UPLOP3.LUT UP2, UPT, UPT, UPT, UPT, 0x40, 0x4 ;  /* 0x000000000004789c */ /* 0x000fe40003f4e870 */
[----:B------:R-:W1:Y:S01]  /*5d30*/  LDC R2, c[0x0][0xb0c] ;  /* 0x0002c300ff027b82 */ /* 0x000e620000000800 */
[----:B------:R-:W-:Y:S02]  /*5d40*/  UIADD3 UR18, UPT, UPT, UR16, 0x388, URZ ;  /* 0x0000038810127890 */ /* 0x000fe4000fffe0ff */
[----:B---3--:R-:W-:Y:S02]  /*5d50*/  UISETP.NE.U32.AND UP1, UPT, UR4, URZ, UPT ;  /* 0x000000ff0400728c */ /* 0x008fe4000bf25070 */
[----:B------:R-:W-:Y:S02]  /*5d60*/  UIADD3 UR4, UPT, UPT, UR16, 0x360, URZ ;  /* 0x0000036010047890 */ /* 0x000fe4000fffe0ff */
[----:B----4-:R-:W-:Y:S01]  /*5d70*/  UISETP.NE.U32.AND UP4, UPT, UR14, URZ, UPT ;  /* 0x000000ff0e00728c */ /* 0x010fe2000bf85070 */
[----:B------:R-:W3:Y:S01]  /*5d80*/  LDC R18, c[0x0][0xb20] ;  /* 0x0002c800ff127b82 */ /* 0x000ee20000000800 */
[----:B--2---:R-:W-:Y:S01]  /*5d90*/  ISETP.NE.AND P1, PT, R0, 0x1, PT ;  /* 0x000000010000780c */ /* 0x004fe20003f25270 */
[----:B------:R-:W-:-:S02]  /*5da0*/  UISETP.NE.AND.EX UP1, UPT, UR5, URZ, UPT, UP1 ;  /* 0x000000ff0500728c */ /* 0x000fc4000bf25310 */
[----:B------:R-:W-:Y:S02]  /*5db0*/  UPRMT UR42, UR42, 0x654, UR4 ;  /* 0x000006542a2a7896 */ /* 0x000fe40008000004 */
[----:B------:R-:W-:Y:S02]  /*5dc0*/  UPRMT UR18, URZ, 0x654, UR18 ;  /* 0x00000654ff127896 */ /* 0x000fe40008000012 */
[----:B------:R-:W2:Y:S01]  /*5dd0*/  LDC.64 R30, c[0x0][0x348] ;  /* 0x0000d200ff1e7b82 */ /* 0x000ea20000000a00 */
[----:B------:R-:W-:-:S07]  /*5de0*/  UISETP.NE.AND.EX UP4, UPT, UR15, URZ, UPT, UP4 ;  /* 0x000000ff0f00728c */ /* 0x000fce000bf85340 */
[----:B------:R-:W4:Y:S08]  /*5df0*/  LDC.64 R16, c[0x0][0xb10] ;  /* 0x0002c400ff107b82 */ /* 0x000f300000000a00 */
[----:B------:R-:W1:Y:S08]  /*5e00*/  LDC.64 R6, c[0x0][0xb18] ;  /* 0x0002c600ff067b82 */ /* 0x000e700000000a00 */
[----:B------:R-:W1:Y:S08]  /*5e10*/  LDC.64 R4, c[0x0][0xb28] ;  /* 0x0002ca00ff047b82 */ /* 0x000e700000000a00 */
[----:B---3--:R-:W1:Y:S02]  /*5e20*/  LDC R24, c[0x0][0x374] ;  /* 0x0000dd00ff187b82 */ /* 0x008e640000000800 */
.L_x_125:
[----:B------:R-:W-:Y:S04]  /*5e30*/  SHF.L.U32 R3, R27, 0x1f, RZ ;  /* 0x0000001f1b037819 */ /* 0x000fe800000006ff */
[----:B---3--:R-:W3:Y:S02]  /*5e40*/  SYNCS.PHASECHK.TRANS64.TRYWAIT P0, [UR16+0x380], R3 ;  /* 0x00038003ff0075a7 */ /* 0x008ee40008001110 */
[----:B---3--:R-:W-:Y:S05]  /*5e50*/  @!P0 BRA `(.L_x_118) ;  /* 0x0000003c00d88947 */ /* 0x008fea0003800000 */
.L_x_269:
[----:B-1----:R-:W-:Y:S01]  /*5e60*/  ISETP.GE.AND P0, PT, R40, 0x1, PT ;  /* 0x000000012800780c */ /* 0x002fe20003f06270 */
[----:B------:R-:W1:Y:S01]  /*5e70*/  LDS.128 R20, [UR16+0x3c0] ;  /* 0x0003c010ff147984 */ /* 0x000e620008000c00 */
[----:B------:R-:W-:Y:S02]  /*5e80*/  ISETP.NE.U32.AND P4, PT, RZ, UR14, PT ;  /* 0x0000000eff007c0c */ /* 0x000fe4000bf85070 */
[----:B------:R-:W-:Y:S01]  /*5e90*/  SHF.L.U32 R26, R28, 0x1f, RZ ;  /* 0x0000001f1c1a7819 */ /* 0x000fe200000006ff */
[----:B------:R-:W-:Y:S01]  /*5ea0*/  @!PT LDS RZ, [RZ] ;  /* 0x00000000fffff984 */ /* 0x000fe20000000800 */
[----:B------:R-:W-:Y:S01]  /*5eb0*/  @!PT LDS RZ, [RZ] ;  /* 0x00000000fffff984 */ /* 0x000fe20000000800 */
[----:B------:R-:W-:Y:S01]  /*5ec0*/  @!PT LDS RZ, [RZ] ;  /* 0x00000000fffff984 */ /* 0x000fe20000000800 */
[----:B------:R-:W-:Y:S01]  /*5ed0*/  @!PT LDS RZ, [RZ] ;  /* 0x00000000fffff984 */ /* 0x000fe20000000800 */
[----:B------:R2:W-:Y:S06]  /*5ee0*/  MEMBAR.ALL.CTA ;  /* 0x0000000000007992 */ /* 0x0005ec0000008000 */
[----:B--2---:R-:W2:Y:S01]  /*5ef0*/  FENCE.VIEW.ASYNC.S ;  /* 0x00000000000073c6 */ /* 0x004ea20000000000 */
[----:B------:R-:W-:Y:S01]  /*5f00*/  ISETP.NE.AND.EX P4, PT, RZ, UR15, PT, P4 ;  /* 0x0000000fff007c0c */ /* 0x000fe2000bf85340 */
[----:B--2---:R-:W-:Y:S01]  /*5f10*/  SYNCS.ARRIVE.TRANS64.RED.A1T0 RZ, [UR18], RZ ;  /* 0x000000ffffff79a7 */ /* 0x004fe20008100412 */
[----:B-1----:R-:W-:Y:S11]  /*5f20*/  LOP3.LUT P3, RZ, R22, 0x1, RZ, 0xc0, !PT ;  /* 0x0000000116ff7812 */ /* 0x002ff6000786c0ff */
[----:B------:R-:W-:Y:S02]  /*5f30*/  @!UPT UIADD3 URZ, UPT, UPT, URZ, URZ, URZ ;  /* 0x000000fffffff290 */ /* 0x000fe4000fffe0ff */
[----:B------:R-:W-:Y:S02]  /*5f40*/  @P3 MOV R13, R20 ;  /* 0x00000014000d3202 */ /* 0x000fe40000000f00 */
[----:B------:R-:W-:Y:S01]  /*5f50*/  @P3 LOP3.LUT R8, R21, 0xffff, RZ, 0xc0, !PT ;  /* 0x0000ffff15083812 */ /* 0x000fe200078ec0ff */
[----:B------:R-:W-:Y:S06]  /*5f60*/  @!P0 BRA `(.L_x_119) ;  /* 0x0000000000a48947 */ /* 0x000fec0003800000 */
[----:B------:R-:W-:Y:S01]  /*5f70*/  IMAD.HI.U32 R29, R24, R7, RZ ;  /* 0x00000007181d7227 */ /* 0x000fe200078e00ff */
[----:B------:R-:W-:Y:S02]  /*5f80*/  ISETP.NE.AND P0, PT, R6, 0x1, PT ;  /* 0x000000010600780c */ /* 0x000fe40003f05270 */
[----:B------:R-:W-:Y:S01]  /*5f90*/  ISETP.NE.AND P2, PT, R40, 0x1, PT ;  /* 0x000000012800780c */ /* 0x000fe20003f45270 */
[----:B----4-:R-:W-:Y:S01]  /*5fa0*/  IMAD.HI.U32 R32, R19, R16, RZ ;  /* 0x0000001013207227 */ /* 0x010fe200078e00ff */
[----:B------:R-:W-:Y:S02]  /*5fb0*/  SHF.R.U32.HI R29, RZ, R18, R29 ;  /* 0x00000012ff1d7219 */ /* 0x000fe4000001161d */
[----:B------:R-:W-:Y:S01]  /*5fc0*/  ISETP.NE.AND P5, PT, R2, 0x1, PT ;  /* 0x000000010200780c */ /* 0x000fe20003fa5270 */
[----:B------:R-:W-:Y:S01]  /*5fd0*/  IMAD.HI.U32 R34, R13, R16, RZ ;  /* 0x000000100d227227 */ /* 0x000fe200078e00ff */
[----:B------:R-:W-:Y:S02]  /*5fe0*/  SHF.R.U32.HI R32, RZ, R17, R32 ;  /* 0x00000011ff207219 */ /* 0x000fe40000011620 */
[----:B---3--:R-:W-:Y:S01]  /*5ff0*/  SEL R3, R24, R29, !P0 ;  /* 0x0000001d18037207 */ /* 0x008fe20004000000 */
[C---:B------:R-:W-:Y:S01]  /*6000*/  IMAD.HI.U32 R29, R8.reuse, R7, RZ ;  /* 0x00000007081d7227 */ /* 0x040fe200078e00ff */
[----:B------:R-:W-:Y:S02]  /*6010*/  SEL R11, R19, R32, !P5 ;  /* 0x00000020130b7207 */ /* 0x000fe40006800000 */
[----:B------:R-:W-:Y:S01]  /*6020*/  SHF.R.U32.HI R34, RZ, R17, R34 ;  /* 0x00000011ff227219 */ /* 0x000fe20000011622 */
[----:B------:R-:W-:Y:S01]  /*6030*/  IMAD.HI.U32 R36, R3, R4, RZ ;  /* 0x0000000403247227 */ /* 0x000fe200078e00ff */
[----:B------:R-:W-:Y:S03]  /*6040*/  SHF.R.U32.HI R29, RZ, R18, R29 ;  /* 0x00000012ff1d7219 */ /* 0x000fe6000001161d */
[----:B------:R-:W-:Y:S01]  /*6050*/  IMAD.HI.U32 R32, R11, R4, RZ ;  /* 0x000000040b207227 */ /* 0x000fe200078e00ff */
[----:B------:R-:W-:Y:S02]  /*6060*/  @P2 SHF.R.U32.HI R3, RZ, R5, R36 ;  /* 0x00000005ff032219 */ /* 0x000fe40000011624 */
[----:B------:R-:W-:Y:S02]  /*6070*/  SEL R9, R8, R29, !P0 ;  /* 0x0000001d08097207 */ /* 0x000fe40004000000 */
[----:B------:R-:W-:Y:S01]  /*6080*/  @P2 SHF.R.U32.HI R11, RZ, R5, R32 ;  /* 0x00000005ff0b2219 */ /* 0x000fe20000011620 */
[C---:B------:R-:W-:Y:S01]  /*6090*/  IMAD R10, R40.reuse, R3, RZ ;  /* 0x00000003280a7224 */ /* 0x040fe200078e02ff */
[----:B------:R-:W-:Y:S01]  /*60a0*/  SEL R3, R13, R34, !P5 ;  /* 0x000000220d037207 */ /* 0x000fe20006800000 */
[C---:B------:R-:W-:Y:S03]  /*60b0*/  IMAD.HI.U32 R14, R9.reuse, R4, RZ ;  /* 0x00000004090e7227 */ /* 0x040fe600078e00ff */
[----:B------:R-:W-:Y:S01]  /*60c0*/  ISETP.GE.AND P0, PT, R9, R10, PT ;  /* 0x0000000a0900720c */ /* 0x000fe20003f06270 */
[C---:B------:R-:W-:Y:S01]  /*60d0*/  IMAD R12, R40.reuse, R11, RZ ;  /* 0x0000000b280c7224 */ /* 0x040fe200078e02ff */
[-C--:B------:R-:W-:Y:S04]  /*60e0*/  SHF.R.U32.HI R14, RZ, R5.reuse, R14 ;  /* 0x00000005ff0e7219 */ /* 0x080fe8000001160e */
[----:B------:R-:W-:Y:S02]  /*60f0*/  ISETP.GE.OR P0, PT, R3, R12, P0 ;  /* 0x0000000c0300720c */ /* 0x000fe40000706670 */
[----:B------:R-:W-:Y:S05]  /*6100*/  SEL R15, R9, R14, !P2 ;  /* 0x0000000e090f7207 */ /* 0x000fea0005000000 */
[----:B------:R-:W-:Y:S04]  /*6110*/  IMAD.MOV R14, RZ, RZ, -R15 ;  /* 0x000000ffff0e7224 */ /* 0x000fe800078e0a0f */
[----:B------:R-:W-:Y:S02]  /*6120*/  IMAD R14, R40, R14, R9 ;  /* 0x0000000e280e7224 */ /* 0x000fe400078e0209 */
[C---:B------:R-:W-:Y:S05]  /*6130*/  @!P0 IMAD.HI.U32 R10, R3.reuse, R4, RZ ;  /* 0x00000004030a8227 */ /* 0x040fea00078e00ff */
[----:B------:R-:W-:Y:S04]  /*6140*/  @!P0 SHF.R.U32.HI R10, RZ, R5, R10 ;  /* 0x00000005ff0a8219 */ /* 0x000fe8000001160a */
[----:B------:R-:W-:Y:S01]  /*6150*/  @!P0 SEL R0, R3, R10, !P2 ;  /* 0x0000000a03008207 */ /* 0x000fe20005000000 */
[----:B------:R-:W-:Y:S03]  /*6160*/  IMAD.MOV R10, RZ, RZ, -R3 ;  /* 0x000000ffff0a7224 */ /* 0x000fe600078e0a03 */
[----:B------:R-:W-:Y:S01]  /*6170*/  @!P0 IADD3 R15, PT, PT, R15, -R0, RZ ;  /* 0x800000000f0f8210 */ /* 0x000fe20007ffe0ff */
[----:B------:R-:W-:Y:S01]  /*6180*/  @!P0 IMAD R0, R11, R14, R0 ;  /* 0x0000000e0b008224 */ /* 0x000fe200078e0200 */
[----:B------:R-:W-:Y:S01]  /*6190*/  IADD3 R11, PT, PT, -R9, RZ, RZ ;  /* 0x000000ff090b7210 */ /* 0x000fe20007ffe1ff */
[----:B------:R-:W-:Y:S02]  /*61a0*/  IMAD R13, R2, R10, R13 ;  /* 0x0000000a020d7224 */ /* 0x000fe400078e020d */
[----:B------:R-:W-:Y:S02]  /*61b0*/  @!P0 IMAD R9, R15, R40, R3 ;  /* 0x000000280f098224 */ /* 0x000fe400078e0203 */
[----:B------:R-:W-:Y:S02]  /*61c0*/  @!P0 IMAD.MOV.U32 R3, RZ, RZ, R0 ;  /* 0x000000ffff038224 */ /* 0x000fe400078e0000 */
[----:B------:R-:W-:Y:S02]  /*61d0*/  IMAD R8, R6, R11, R8 ;  /* 0x0000000b06087224 */ /* 0x000fe400078e0208 */
[----:B------:R-:W-:Y:S02]  /*61e0*/  IMAD R13, R3, R2, R13 ;  /* 0x00000002030d7224 */ /* 0x000fe400078e020d */
[----:B------:R-:W-:Y:S02]  /*61f0*/  IMAD R8, R9, R6, R8 ;  /* 0x0000000609087224 */ /* 0x000fe400078e0208 */
.L_x_119:
[----:B------:R-:W-:Y:S05]  /*6200*/  BRA.U UP2, `(.L_x_120) ;  /* 0x0000000102107547 */ /* 0x000fea000b800000 */
[----:B---3--:R-:W-:Y:S04]  /*6210*/  MOV R0, UR17 ;  /* 0x0000001100007c02 */ /* 0x008fe80008000f00 */
[----:B------:R-:W-:Y:S04]  /*6220*/  SHF.L.U32 R3, R0, 0x1f, RZ ;  /* 0x0000001f00037819 */ /* 0x000fe800000006ff */
[----:B------:R-:W1:Y:S02]  /*6230*/  SYNCS.PHASECHK.TRANS64.TRYWAIT P0, [UR16+0x378], R3 ;  /* 0x00037803ff0075a7 */ /* 0x000e640008001110 */
[----:B-1----:R-:W-:Y:S05]  /*6240*/  @!P0 BRA `(.L_x_121) ;  /* 0x0000003800f48947 */ /* 0x002fea0003800000 */
.L_x_120:
[----:B------:R-:W-:Y:S05]  /*6250*/  BRA.U !UP4, `(.L_x_122) ;  /* 0x000000010c347547 */ /* 0x000fea000b800000 */
[----:B------:R-:W-:Y:S01]  /*6260*/  UPLOP3.LUT UP0, UPT, UPT, UPT, UP1, 0x80, 0x8 ;  /* 0x000000000008789c */ /* 0x000fe20003f0f010 */
[----:B-1-3--:R-:W-:Y:S02]  /*6270*/  HFMA2 R0, -RZ, RZ, 0, 5.9604644775390625e-08 ;  /* 0x00000001ff007431 */ /* 0x00afe400000001ff */
[----:B------:R-:W-:Y:S03]  /*6280*/  IMAD.MOV.U32 R102, RZ, RZ, 0x1 ;  /* 0x00000001ff667424 */ /* 0x000fe600078e00ff */
[----:B------:R-:W-:Y:S05]  /*6290*/  PLOP3.LUT P0, PT, PT, PT, UP0, 0x80, 0x8 ;  /* 0x000000000008781c */ /* 0x000fea0003f0f008 */
[----:B------:R-:W1:Y:S01]  /*62a0*/  @UP0 LDCU.64 UR6, c[0x0][0x888] ;  /* 0x00011100ff0607ac */ /* 0x000e620008000a00 */
[----:B------:R-:W-:Y:S07]  /*62b0*/  @UP0 UIMAD UR4, UR45, UR14, URZ ;  /* 0x0000000e2d0402a4 */ /* 0x000fee000f8e02ff */
[----:B------:R-:W-:Y:S01]  /*62c0*/  @!P0 PRMT R102, R0, 0x7610, R102 ;  /* 0x0000761000668816 */ /* 0x000fe20000000066 */
[----:B-1----:R-:W-:Y:S03]  /*62d0*/  @UP0 UIMAD.WIDE UR6, UR4, 0x4, UR6 ;  /* 0x00000004040608a5 */ /* 0x002fe6000f8e0206 */
[----:B------:R-:W1:Y:S03]  /*62e0*/  @!UP0 LDCU UR4, c[0x0][0x880] ;  /* 0x00011000ff0487ac */ /* 0x000e660008000800 */
[----:B------:R-:W-:Y:S01]  /*62f0*/  IMAD.U32 R10, RZ, RZ, UR6 ;  /* 0x00000006ff0a7e24 */ /* 0x000fe2000f8e00ff */
[----:B------:R-:W-:Y:S05]  /*6300*/  MOV R11, UR7 ;  /* 0x00000007000b7c02 */ /* 0x000fea0008000f00 */
[----:B-----5:R2:W5:Y:S02]  /*6310*/  @P0 LDG.E R49, desc[UR38][R10.64] ;  /* 0x000000260a310981 */ /* 0x020564000c1e1900 */
[----:B-12---:R-:W-:Y:S07]  /*6320*/  @!P0 IMAD.U32 R49, RZ, RZ, UR4 ;  /* 0x00000004ff318e24 */ /* 0x006fee000f8e00ff */
.L_x_122:
[----:B-----5:R-:W-:Y:S01]  /*6330*/  @!P4 FSETP.EQ.AND P5, PT, R49, RZ, PT ;  /* 0x000000ff3100c20b */ /* 0x020fe20003fa2000 */
[----:B------:R-:W-:Y:S01]  /*6340*/  @!UPT UIADD3 URZ, UPT, UPT, URZ, URZ, URZ ;  /* 0x000000fffffff290 */ /* 0x000fe2000fffe0ff */
[----:B------:R-:W-:Y:S11]  /*6350*/  @!P4 BRA `(.L_x_123) ;  /* 0x000000000014c947 */ /* 0x000ff60003800000 */
[----:B------:R-:W-:Y:S02]  /*6360*/  LOP3.LUT P0, RZ, R102, 0xff, RZ, 0xc0, !PT ;  /* 0x000000ff66ff7812 */ /* 0x000fe4000780c0ff */
[----:B------:R-:W-:Y:S04]  /*6370*/  PLOP3.LUT P5, PT, PT, PT, UP0, 0x80, 0x8 ;  /* 0x000000000008781c */ /* 0x000fe80003faf008 */
[----:B------:R-:W-:Y:S07]  /*6380*/  PLOP3.LUT P5, PT, P5, PT, PT, 0x8, 0x80 ;  /* 0x000000000080781c */ /* 0x000fee0002fae170 */
[----:B------:R-:W-:Y:S11]  /*6390*/  @P0 FSETP.EQ.AND P5, PT, R49, RZ, PT ;  /* 0x000000ff3100020b */ /* 0x000ff60003fa2000 */
[----:B------:R-:W-:Y:S02]  /*63a0*/  @!UPT UIADD3 URZ, UPT, UPT, URZ, URZ, URZ ;  /* 0x000000fffffff290 */ /* 0x000fe4000fffe0ff */
.L_x_123:
[----:B------:R-:W2:Y:S01]  /*63b0*/  SYNCS.PHASECHK.TRANS64.TRYWAIT P4, [UR16+0x368], R26 ;  /* 0x0003681aff0075a7 */ /* 0x000ea20008081110 */
[----:B------:R-:W-:Y:S04]  /*63c0*/  @P3 SHF.R.U32.HI R20, RZ, 0x10, R21 ;  /* 0x00000010ff143819 */ /* 0x000fe80000011615 */
[----:B------:R-:W-:Y:S01]  /*63d0*/  @P3 R2UR UR45, R20 ;  /* 0x00000000142d32ca */ /* 0x000fe200000e0000 */
[----:B------:R-:W5:Y:S08]  /*63e0*/  LDC.64 R14, c[0x0][0xb10] ;  /* 0x0002c400ff0e7b82 */ /* 0x000f700000000a00 */
[----:B------:R-:W4:Y:S08]  /*63f0*/  LDC.64 R10, c[0x0][0xb18] ;  /* 0x0002c600ff0a7b82 */ /* 0x000f300000000a00 */
[----:B-1-3--:R-:W1:Y:S08]  /*6400*/  @!P1 LDC R0, c[0x0][0xb20] ;  /* 0x0002c800ff009b82 */ /* 0x00ae700000000800 */
[----:B------:R-:W3:Y:S01]  /*6410*/  @!P1 LDC R3, c[0x0][0xb0c] ;  /* 0x0002c300ff039b82 */ /* 0x000ee20000000800 */
[----:B-----5:R-:W-:Y:S05]  /*6420*/  @!P1 IMAD.HI.U32 R14, R13, R14, RZ ;  /* 0x0000000e0d0e9227 */ /* 0x020fea00078e00ff */
[----:B------:R-:W-:Y:S01]  /*6430*/  @!P1 SHF.R.U32.HI R14, RZ, R15, R14 ;  /* 0x0000000fff0e9219 */ /* 0x000fe2000001160e */
[----:B----4-:R-:W-:Y:S01]  /*6440*/  @!P1 IMAD.HI.U32 R11, R8, R11, RZ ;  /* 0x0000000b080b9227 */ /* 0x010fe200078e00ff */
[----:B------:R-:W-:Y:S04]  /*6450*/  @!P1 ISETP.NE.AND P0, PT, R10, 0x1, PT ;  /* 0x000000010a00980c */ /* 0x000fe80003f05270 */
[----:B-1----:R-:W-:Y:S02]  /*6460*/  @!P1 SHF.R.U32.HI R9, RZ, R0, R11 ;  /* 0x00000000ff099219 */ /* 0x002fe4000001160b */
[----:B---3--:R-:W-:Y:S02]  /*6470*/  @!P1 ISETP.NE.AND P2, PT, R3, 0x1, PT ;  /* 0x000000010300980c */ /* 0x008fe40003f45270 */
[----:B------:R-:W-:Y:S02]  /*6480*/  @!P1 SEL R9, R8, R9, !P0 ;  /* 0x0000000908099207 */ /* 0x000fe40004000000 */
[----:B------:R-:W-:Y:S02]  /*6490*/  ELECT P0, URZ, PT ;  /* 0x0000000000ff782f */ /* 0x000fe40003800000 */
[----:B------:R-:W-:Y:S05]  /*64a0*/  @!P1 SEL R14, R13, R14, !P2 ;  /* 0x0000000e0d0e9207 */ /* 0x000fea0005000000 */
[----:B------:R-:W-:Y:S02]  /*64b0*/  @!P1 IMAD.IADD R0, R9, 0x1, -R14 ;  /* 0x0000000109009824 */ /* 0x000fe400078e0a0e */
[----:B------:R-:W-:Y:S02]  /*64c0*/  @!P1 IMAD.IADD R9, R14, 0x1, -R9 ;  /* 0x000000010e099824 */ /* 0x000fe400078e0a09 */
[----:B------:R-:W-:Y:S02]  /*64d0*/  @!P1 IMAD R13, R0, R3, R13 ;  /* 0x00000003000d9224 */ /* 0x000fe400078e020d */
[----:B------:R-:W-:Y:S01]  /*64e0*/  @!P1 IMAD R8, R9, R10, R8 ;  /* 0x0000000a09089224 */ /* 0x000fe200078e0208 */
[----:B--2---:R-:W-:Y:S06]  /*64f0*/  @!P4 BRA `(.L_x_124) ;  /* 0x000000380060c947 */ /* 0x004fec0003800000 */
.L_x_272:
[----:B------:R-:W-:Y:S02]  /*6500*/  PLOP3.LUT P5, PT, P5, P0, PT, 0xf2, 0x2f ;  /* 0x00000000002f781c */ /* 0x000fe40002fa1e72 */
[----:B------:R-:W-:Y:S02]  /*6510*/  LOP3.LUT R28, R28, 0x1, RZ, 0x3c, !PT ;  /* 0x000000011c1c7812 */ /* 0x000fe400078e3cff */
[----:B------:R-:W-:Y:S09]  /*6520*/  LOP3.LUT R27, R27, 0x1, RZ, 0x3c, !PT ;  /* 0x000000011b1b7812 */ /* 0x000ff200078e3cff */
[----:B------:R-:W-:Y:S01]  /*6530*/  VOTEU.ALL UP3, P5 ;  /* 0x0000000000ff7886 */ /* 0x000fe20002860000 */
[----:B------:R-:W-:Y:S01]  /*6540*/  @!P5 IMAD.SHL.U32 R101, R101, 0x40, RZ ;  /* 0x000000406565d824 */ /* 0x000fe200078e00ff */
[----:B-1----:R-:W-:Y:S01]  /*6550*/  @!P5 IADD3 R3, P0, PT, R30, 0x580, RZ ;  /* 0x000005801e03d810 */ /* 0x002fe20007f1e0ff */
[----:B------:R-:W-:Y:S02]  /*6560*/  @!P5 IMAD.SHL.U32 R103, R103, 0x40, RZ ;  /* 0x000000406767d824 */ /* 0x000fe400078e00ff */
[----:B------:R-:W1:Y:S01]  /*6570*/  @!UP3 LDCU.128 UR4, c[0x0][0x980] ;  /* 0x00013000ff04b7ac */ /* 0x000e620008000c00 */
[----:B------:R-:W-:Y:S01]  /*6580*/  @!P5 R2UR UR10, R101 ;  /* 0x00000000650ad2ca */ /* 0x000fe200000e0000 */
[----:B------:R-:W-:Y:S01]  /*6590*/  @!P5 IMAD.X R0, RZ, RZ, R31, P0 ;  /* 0x000000ffff00d224 */ /* 0x000fe200000e061f */
[----:B------:R-:W-:Y:S01]  /*65a0*/  @!P5 R2UR UR11, R103 ;  /* 0x00000000670bd2ca */ /* 0x000fe200000e0000 */
[----:B------:R-:W-:Y:S02]  /*65b0*/  IMAD.IADD R101, R8, 0x1, R79 ;  /* 0x0000000108657824 */ /* 0x000fe400078e024f */
[----:B------:R-:W-:Y:S01]  /*65c0*/  IMAD.IADD R103, R13, 0x1, R100 ;  /* 0x000000010d677824 */ /* 0x000fe200078e0264 */
[----:B------:R-:W2:Y:S09]  /*65d0*/  @!UP3 LDCU.64 UR8, c[0x0][0x990] ;  /* 0x00013200ff08b7ac */ /* 0x000eb20008000a00 */
[----:B-1----:R-:W-:Y:S02]  /*65e0*/  UIMAD.WIDE.U32 UR12, UR11, UR5, URZ ;  /* 0x000000050b0c72a5 */ /* 0x002fe4000f8e00ff */
[----:B------:R-:W-:Y:S05]  /*65f0*/  @!UP3 UISETP.NE.AND UP2, UPT, UR4, 0x1, UPT ;  /* 0x000000010400b88c */ /* 0x000fea000bf45270 */
[----:B------:R-:W-:Y:S02]  /*6600*/  @!UP3 UMOV UR5, UR13 ;  /* 0x0000000d0005bc82 */ /* 0x000fe40008000000 */
[----:B------:R-:W-:Y:S01]  /*6610*/  @!UP3 USHF.R.U32.HI UR5, URZ, UR6, UR5 ;  /* 0x00000006ff05b299 */ /* 0x000fe20008011605 */
[----:B------:R-:W-:Y:S03]  /*6620*/  @!P5 R2UR UR6, R3 ;  /* 0x000000000306d2ca */ /* 0x000fe600000e0000 */
[----:B------:R-:W-:Y:S02]  /*6630*/  @!UP3 USEL UR12, UR11, UR5, !UP2 ;  /* 0x000000050b0cb287 */ /* 0x000fe4000d000000 */
[----:B------:R-:W-:Y:S01]  /*6640*/  @!UP3 UISETP.NE.AND UP2, UPT, UR7, 0x1, UPT ;  /* 0x000000010700b88c */ /* 0x000fe2000bf45270 */
[----:B------:R-:W-:Y:S01]  /*6650*/  @!P5 R2UR UR5, R0 ;  /* 0x000000000005d2ca */ /* 0x000fe200000e0000 */
[----:B--2---:R-:W-:Y:S02]  /*6660*/  UIMAD.WIDE.U32 UR20, UR12, UR8, URZ ;  /* 0x000000080c1472a5 */ /* 0x004fe4000f8e00ff */
[----:B------:R-:W-:Y:S04]  /*6670*/  @!UP3 UIADD3 UR8, UPT, UPT, UR16, 0x400, URZ ;  /* 0x000004001008b890 */ /* 0x000fe8000fffe0ff */
[----:B------:R-:W-:Y:S01]  /*6680*/  IMAD.U32 R10, RZ, RZ, UR6 ;  /* 0x00000006ff0a7e24 */ /* 0x000fe2000f8e00ff */
[----:B------:R-:W-:Y:S01]  /*6690*/  @!UP3 UMOV UR13, UR21 ;  /* 0x00000015000dbc82 */ /* 0x000fe20008000000 */
[----:B------:R-:W-:Y:S02]  /*66a0*/  @!UP3 UIADD3 UR6, UPT, UPT, -UR12, URZ, URZ ;  /* 0x000000ff0c06b290 */ /* 0x000fe4000fffe1ff */
[----:B------:R-:W-:Y:S01]  /*66b0*/  @!UP3 USHF.R.U32.HI UR9, URZ, UR9, UR13 ;  /* 0x00000009ff09b299 */ /* 0x000fe2000801160d */
[----:B------:R-:W-:Y:S01]  /*66c0*/  @!P5 R2UR UR20, R10 ;  /* 0x000000000a14d2ca */ /* 0x000fe200000e0000 */
[----:B------:R-:W-:Y:S01]  /*66d0*/  IMAD.U32 R11, RZ, RZ, UR5 ;  /* 0x00000005ff0b7e24 */ /* 0x000fe2000f8e00ff */
[----:B------:R-:W-:Y:S02]  /*66e0*/  @!UP3 UIMAD UR11, UR4, UR6, UR11 ;  /* 0x00000006040bb2a4 */ /* 0x000fe4000f8e020b */
[----:B------:R-:W-:Y:S02]  /*66f0*/  @!UP3 USEL UR13, UR12, UR9, !UP2 ;  /* 0x000000090c0db287 */ /* 0x000fe4000d000000 */
[----:B------:R-:W-:Y:S01]  /*6700*/  @!P5 R2UR UR21, R11 ;  /* 0x000000000b15d2ca */ /* 0x000fe200000e0000 */
[----:B------:R-:W-:Y:S02]  /*6710*/  @!UP3 UIADD3 UR9, UPT, UPT, UR16, 0x360, URZ ;  /* 0x000003601009b890 */ /* 0x000fe4000fffe0ff */
[----:B------:R-:W-:Y:S01]  /*6720*/  @!UP3 UIADD3 UR5, UPT, UPT, -UR13, URZ, URZ ;  /* 0x000000ff0d05b290 */ /* 0x000fe2000fffe1ff */
[----:B------:R-:W-:Y:S03]  /*6730*/  VOTEU.ALL UP2, P5 ;  /* 0x0000000000ff7886 */ /* 0x000fe60002840000 */
[----:B------:R-:W-:Y:S02]  /*6740*/  @!UP3 UIMAD UR12, UR7, UR5, UR12 ;  /* 0x00000005070cb2a4 */ /* 0x000fe4000f8e020c */
[----:B------:R-:W-:Y:S04]  /*6750*/  @!UP3 UPRMT UR5, URZ, 0x40, URZ ;  /* 0x00000040ff05b896 */ /* 0x000fe800080000ff */
[----:B------:R-:W-:Y:S09]  /*6760*/  @!UP3 UPRMT UR4, UR5, 0x5410, URZ ;  /* 0x000054100504b896 */ /* 0x000ff200080000ff */
[----:B------:R3:W-:Y:S01]  /*6770*/  @!UP2 UTMALDG.4D.IM2COL [UR8], [UR20], UR4 ;  /* 0x000000081400a3b4 */ /* 0x0007e20008058004 */
[----:B------:R3:W-:Y:S01]  /*6780*/  @!P5 SYNCS.ARRIVE.TRANS64.RED.A0TR RZ, [UR16+0x360], R25 ;  /* 0x00036019ffffd9a7 */ /* 0x0007e20008300410 */
[----:B------:R-:W-:Y:S01]  /*6790*/  UPLOP3.LUT UP2, UPT, UPT, UPT, UPT, 0x80, 0x8 ;  /* 0x000000000008789c */ /* 0x000fe20003f4f070 */
[----:B------:R-:W-:Y:S01]  /*67a0*/  SYNCS.ARRIVE.TRANS64.RED.A1T0 RZ, [UR42], RZ ;  /* 0x000000ffffff79a7 */ /* 0x000fe2000810042a */
[----:B------:R-:W-:Y:S09]  /*67b0*/  @P3 BRA `(.L_x_125) ;  /* 0xfffffff4009c3947 */ /* 0x000ff2000383ffff */
[----:B------:R-:W-:Y:S07]  /*67c0*/  MOV R0, UR16 ;  /* 0x0000001000007c02 */ /* 0x000fee0008000f00 */
.L_x_126:
[----:B-1----:R-:W-:-:S04]  /*67d0*/  SHF.L.U32 R3, R28, 0x1f, RZ ;  /* 0x0000001f1c037819 */ /* 0x002fc800000006ff */
[----:B------:R1:W2:Y:S03]  /*67e0*/  SYNCS.PHASECHK.TRANS64.TRYWAIT P0, [R0+URZ+0x368], R3 ;  /* 0x00036803000075a7 */ /* 0x0002a600080011ff */
[----:B--2---:R-:W-:Y:S05]  /*67f0*/  @!P0 NANOSLEEP.SYNCS 0x989680 ;  /* 0x009896800000895d */ /* 0x004fea0003900000 */
[----:B------:R-:W2:Y:S02]  /*6800*/  @!P0 SYNCS.PHASECHK.TRANS64 P0, [R0+URZ+0x368], R3 ;  /* 0x00036803000085a7 */ /* 0x000ea400080010ff */
[----:B--23--:R-:W-:Y:S05]  /*6810*/  @P0 EXIT ;  /* 0x000000000000094d */ /* 0x00cfea0003800000 */
[----:B------:R-:W-:Y:S05]  /*6820*/  BRA `(.L_x_126) ;  /* 0xfffffffc00e87947 */ /* 0x000fea000383ffff */
.L_x_117:
[----:B------:R-:W-:-:S06]  /*6830*/  UISETP.GE.AND UP1, UPT, UR4, 0x4, UPT ;  /* 0x000000040400788c */ /* 0x000fcc000bf26270 */
[----:B------:R-:W-:-:S13]  /*6840*/  PLOP3.LUT P0, PT, PT, PT, UP1, 0x80, 0x8 ;  /* 0x000000000008781c */ /* 0x000fda0003f0f018 */
[----:B-1----:R-:W-:Y:S05]  /*6850*/  @!P0 EXIT ;  /* 0x000000000000894d */ /* 0x002fea0003800000 */
[----:B------:R-:W-:Y:S01]  /*6860*/  BAR.SYNC.DEFER_BLOCKING 0x6, 0xa0 ;  /* 0x0182800000007b1d */ /* 0x000fe20000010000 */
[C---:B------:R-:W-:Y:S01]  /*6870*/  IMAD.SHL.U32 R7, R107.reuse, 0x40, RZ ;  /* 0x000000406b077824 */ /* 0x040fe200078e00ff */
[----:B------:R-:W-:Y:S01]  /*6880*/  CS2R R108, SRZ ;  /* 0x00000000006c7805 */ /* 0x000fe2000001ff00 */
[C---:B------:R-:W-:Y:S02]  /*6890*/  IMAD.SHL.U32 R0, R107.reuse, 0x2, RZ ;  /* 0x000000026b007824 */ /* 0x040fe400078e00ff */
[----:B------:R-:W-:Y:S01]  /*68a0*/  IMAD.SHL.U32 R112, R107, 0x20, RZ ;  /* 0x000000206b707824 */ /* 0x000fe200078e00ff */
[----:B------:R-:W-:Y:S01]  /*68b0*/  UMOV UR41, 0x400 ;  /* 0x0000040000297882 */ /* 0x000fe20000000000 */
[----:B------:R-:W-:Y:S01]  /*68c0*/  LOP3.LUT R3, R7, 0x180, RZ, 0xc0, !PT ;  /* 0x0000018007037812 */ /* 0x000fe200078ec0ff */
[----:B------:R-:W-:Y:S01]  /*68d0*/  ULEA UR41, UR42, UR41, 0x18 ;  /* 0x000000292a297291 */ /* 0x000fe2000f8ec0ff */
[----:B------:R-:W1:Y:S01]  /*68e0*/  LDC R105, c[0x0][0x370] ;  /* 0x0000dc00ff697b82 */ /* 0x000e620000000800 */
[----:B------:R-:W-:Y:S01]  /*68f0*/  LOP3.LUT R112, R112, 0xc00, RZ, 0xc0, !PT ;  /* 0x00000c0070707812 */ /* 0x000fe200078ec0ff */
[----:B------:R-:W-:Y:S01]  /*6900*/  IMAD.SHL.U32 R5, R107, 0x8, RZ ;  /* 0x000000086b057824 */ /* 0x000fe200078e00ff */
[----:B------:R-:W-:Y:S01]  /*6910*/  LOP3.LUT R0, R3, 0x20, R0, 0xf8, !PT ;  /* 0x0000002003007812 */ /* 0x000fe200078ef800 */
[----:B------:R-:W-:Y:S01]  /*6920*/  UIADD3 UR4, UPT, UPT, UR41, 0x1400, URZ ;  /* 0x0000140029047890 */ /* 0x000fe2000fffe0ff */
[----:B------:R-:W-:Y:S01]  /*6930*/  LOP3.LUT R112, R112, 0x40, R7, 0xf8, !PT ;  /* 0x0000004070707812 */ /* 0x000fe200078ef807 */
[C---:B------:R-:W-:Y:S01]  /*6940*/  IMAD.U32 R46, R107.reuse, 0x10000, RZ ;  /* 0x000100006b2e7824 */ /* 0x040fe200078e00ff */
[----:B------:R-:W-:Y:S01]  /*6950*/  LOP3.LUT R5, R0, 0x30, R5, 0x78, !PT ;  /* 0x0000003000057812 */ /* 0x000fe200078e7805 */
[----:B------:R-:W2:Y:S01]  /*6960*/  LDC R42, c[0x0][0xb0c] ;  /* 0x0002c300ff2a7b82 */ /* 0x000ea20000000800 */
[----:B------:R-:W-:Y:S01]  /*6970*/  LOP3.LUT R112, R112, 0x200, R7, 0xf8, !PT ;  /* 0x0000020070707812 */ /* 0x000fe200078ef807 */
[----:B------:R-:W-:Y:S01]  /*6980*/  IMAD.SHL.U32 R0, R107, 0x10, RZ ;  /* 0x000000106b007824 */ /* 0x000fe200078e00ff */
[----:B------:R-:W-:Y:S01]  /*6990*/  LOP3.LUT R46, R46, 0x600000, RZ, 0xc0, !PT ;  /* 0x006000002e2e7812 */ /* 0x000fe200078ec0ff */
[----:B------:R-:W-:Y:S01]  /*69a0*/  IMAD.MOV.U32 R44, RZ, RZ, RZ ;  /* 0x000000ffff2c7224 */ /* 0x000fe200078e00ff */
[----:B------:R-:W-:Y:S01]  /*69b0*/  LOP3.LUT R112, R112, R5, RZ, 0xfc, !PT ;  /* 0x0000000570707212 */ /* 0x000fe200078efcff */
[----:B------:R-:W-:Y:S01]  /*69c0*/  IMAD.MOV.U32 R110, RZ, RZ, RZ ;  /* 0x000000ffff6e7224 */ /* 0x000fe200078e00ff */
[----:B------:R-:W3:Y:S01]  /*69d0*/  LDS R2, [UR41+0x3d0] ;  /* 0x0003d029ff027984 */ /* 0x000ee20008000800 */
[----:B------:R-:W4:Y:S01]  /*69e0*/  LDC R104, c[0x0][0xb20] ;  /* 0x0002c800ff687b82 */ /* 0x000f220000000800 */
[----:B------:R-:W-:Y:S01]  /*69f0*/  LOP3.LUT R0, R0, 0x20, RZ, 0xc0, !PT ;  /* 0x0000002000007812 */ /* 0x000fe200078ec0ff */
[----:B------:R-:W-:Y:S01]  /*6a00*/  VIADD R111, R112, UR41 ;  /* 0x00000029706f7c36 */ /* 0x000fe20008000000 */
[----:B------:R-:W1:Y:S01]  /*6a10*/  LDCU.64 UR46, c[0x0][0x348] ;  /* 0x00006900ff2e77ac */ /* 0x000e620008000a00 */
[----:B------:R-:W-:-:S03]  /*6a20*/  IMAD.U32 R114, RZ, RZ, UR4 ;  /* 0x00000004ff727e24 */ /* 0x000fc6000f8e00ff */
[----:B------:R-:W-:Y:S01]  /*6a30*/  IADD3 R111, PT, PT, -R0, 0x400, R111 ;  /* 0x00000400006f7810 */ /* 0x000fe20007ffe16f */
[----:B------:R-:W1:Y:S01]  /*6a40*/  LDC R41, c[0x0][0xb30] ;  /* 0x0002cc00ff297b82 */ /* 0x000e620000000800 */
[----:B------:R-:W1:Y:S01]  /*6a50*/  LDCU.64 UR36, c[0x0][0x888] ;  /* 0x00011100ff2477ac */ /* 0x000e620008000a00 */
[----:B------:R-:W-:-:S06]  /*6a60*/  UIADD3 UR40, UPT, UPT, UR41, 0x400, URZ ;  /* 0x0000040029287890 */ /* 0x000fcc000fffe0ff */
[----:B------:R-:W1:Y:S08]  /*6a70*/  LDC.64 R88, c[0x0][0xb10] ;  /* 0x0002c400ff587b82 */ /* 0x000e700000000a00 */
[----:B------:R-:W1:Y:S08]  /*6a80*/  LDC.64 R38, c[0x0][0xb18] ;  /* 0x0002c600ff267b82 */ /* 0x000e700000000a00 */
[----:B------:R-:W1:Y:S01]  /*6a90*/  LDC.64 R84, c[0x0][0x888] ;  /* 0x00022200ff547b82 */ /* 0x000e620000000a00 */
[C---:B---3--:R-:W-:Y:S01]  /*6aa0*/  VIADD R3, R2.reuse, 0x40 ;  /* 0x0000004002037836 */ /* 0x048fe20000000000 */
[----:B------:R-:W-:-:S06]  /*6ab0*/  LOP3.LUT R2, R2, 0xffff, RZ, 0xc0, !PT ;  /* 0x0000ffff02027812 */ /* 0x000fcc00078ec0ff */
[----:B------:R-:W3:Y:S01]  /*6ac0*/  LDC.64 R36, c[0x0][0xb28] ;  /* 0x0002ca00ff247b82 */ /* 0x000ee20000000a00 */
[----:B------:R-:W-:-:S05]  /*6ad0*/  LOP3.LUT R3, R3, 0xffff, RZ, 0xc0, !PT ;  /* 0x0000ffff03037812 */ /* 0x000fca00078ec0ff */
[----:B------:R1:W-:Y:S02]  /*6ae0*/  STL.64 [R1], R2 ;  /* 0x0000000201007387 */ /* 0x0003e40000100a00 */
[----:B------:R-:W1:Y:S08]  /*6af0*/  LDC.64 R86, c[0x0][0x890] ;  /* 0x00022400ff567b82 */ /* 0x000e700000000a00 */
[----:B------:R-:W1:Y:S08]  /*6b00*/  LDC.64 R82, c[0x0][0x8b0] ;  /* 0x00022c00ff527b82 */ /* 0x000e700000000a00 */
[----:B------:R-:W1:Y:S08]  /*6b10*/  LDC.64 R80, c[0x0][0x8a8] ;  /* 0x00022a00ff507b82 */ /* 0x000e700000000a00 */
[----:B------:R-:W1:Y:S08]  /*6b20*/  LDC.64 R94, c[0x0][0xa80] ;  /* 0x0002a000ff5e7b82 */ /* 0x000e700000000a00 */
[----:B------:R-:W1:Y:S08]  /*6b30*/  LDC.64 R92, c[0x0][0xa88] ;  /* 0x0002a200ff5c7b82 */ /* 0x000e700000000a00 */
[----:B------:R-:W1:Y:S08]  /*6b40*/  LDC.64 R90, c[0x0][0xa90] ;  /* 0x0002a400ff5a7b82 */ /* 0x000e700000000a00 */
[----:B--234-:R-:W1:Y:S02]  /*6b50*/  LDC R106, c[0x0][0x374] ;  /* 0x0000dd00ff6a7b82 */ /* 0x01ce640000000800 */
.L_x_144:
[----:B-1----:R-:W-:Y:S04]  /*6b60*/  SHF.L.U32 R3, R109, 0x1f, RZ ;  /* 0x0000001f6d037819 */ /* 0x002fe800000006ff */
[----:B------:R-:W1:Y:S02]  /*6b70*/  SYNCS.PHASECHK.TRANS64.TRYWAIT P0, [UR41+0x380], R3 ;  /* 0x00038003ff0075a7 */ /* 0x000e640008001129 */
[----:B-12---:R-:W-:Y:S05]  /*6b80*/  @!P0 BRA `(.L_x_127) ;  /* 0x0000003000d48947 */ /* 0x006fea0003800000 */
.L_x_274:
[----:B------:R-:W2:Y:S01]  /*6b90*/  LDC.64 R12, c[0x0][0xb10] ;  /* 0x0002c400ff0c7b82 */ /* 0x000ea20000000a00 */
[----:B------:R-:W3:Y:S01]  /*6ba0*/  LDS.128 R20, [UR41+0x3c0] ;  /* 0x0003c029ff147984 */ /* 0x000ee20008000c00 */
[----:B------:R-:W-:Y:S01]  /*6bb0*/  UIADD3 UR4, UPT, UPT, UR41, 0x388, URZ ;  /* 0x0000038829047890 */ /* 0x000fe2000fffe0ff */
[----:B-1----:R-:W-:Y:S01]  /*6bc0*/  IMAD R0, R44, 0x4, R1 ;  /* 0x000000042c007824 */ /* 0x002fe200078e0201 */
[----:B------:R-:W-:Y:S04]  /*6bd0*/  ISETP.NE.AND P1, PT, R41, 0x1, PT ;  /* 0x000000012900780c */ /* 0x000fe80003f25270 */
[----:B------:R-:W1:Y:S01]  /*6be0*/  LDC.64 R10, c[0x0][0xb18] ;  /* 0x0002c600ff0a7b82 */ /* 0x000e620000000a00 */
[----:B------:R-:W-:Y:S01]  /*6bf0*/  UPRMT UR4, URZ, 0x654, UR4 ;  /* 0x00000654ff047896 */ /* 0x000fe20008000004 */
[----:B------:R-:W-:Y:S01]  /*6c00*/  ISETP.GE.AND P0, PT, R40, 0x1, PT ;  /* 0x000000012800780c */ /* 0x000fe20003f06270 */
[----:B------:R-:W-:Y:S01]  /*6c10*/  @!PT LDS RZ, [RZ] ;  /* 0x00000000fffff984 */ /* 0x000fe20000000800 */
[----:B------:R-:W-:Y:S01]  /*6c20*/  @!PT LDS RZ, [RZ] ;  /* 0x00000000fffff984 */ /* 0x000fe20000000800 */
[----:B------:R-:W-:Y:S01]  /*6c30*/  @!PT LDS RZ, [RZ] ;  /* 0x00000000fffff984 */ /* 0x000fe20000000800 */
[----:B------:R-:W-:Y:S01]  /*6c40*/  @!PT LDS RZ, [RZ] ;  /* 0x00000000fffff984 */ /* 0x000fe20000000800 */
[----:B------:R4:W-:Y:S06]  /*6c50*/  MEMBAR.ALL.CTA ;  /* 0x0000000000007992 */ /* 0x0009ec0000008000 */
[----:B----4-:R-:W4:Y:S01]  /*6c60*/  FENCE.VIEW.ASYNC.S ;  /* 0x00000000000073c6 */ /* 0x010f220000000000 */
[----:B------:R-:W1:Y:S08]  /*6c70*/  @!P1 LDC R14, c[0x0][0xb20] ;  /* 0x0002c800ff0e9b82 */ /* 0x000e700000000800 */
[----:B------:R-:W1:Y:S01]  /*6c80*/  @!P1 LDC R9, c[0x0][0xb0c] ;  /* 0x0002c300ff099b82 */ /* 0x000e620000000800 */
[----:B----4-:R-:W-:Y:S01]  /*6c90*/  SYNCS.ARRIVE.TRANS64.RED.A1T0 RZ, [UR4], RZ ;  /* 0x000000ffffff79a7 */ /* 0x010fe20008100404 */
[----:B------:R4:W5:Y:S01]  /*6ca0*/  LDL R17, [R0] ;  /* 0x0000000000117983 */ /* 0x0009620000100800 */
[----:B---3--:R-:W-:Y:S04]  /*6cb0*/  LOP3.LUT P4, RZ, R22, 0x1, RZ, 0xc0, !PT ;  /* 0x0000000116ff7812 */ /* 0x008fe8000788c0ff */
[----:B------:R-:W-:Y:S09]  /*6cc0*/  P2R R115, PR, RZ, 0x10 ;  /* 0x00000010ff737803 */ /* 0x000ff20000000000 */
[----:B------:R-:W-:Y:S02]  /*6cd0*/  @P4 MOV R45, R20 ;  /* 0x00000014002d4202 */ /* 0x000fe40000000f00 */
[----:B------:R-:W-:Y:S01]  /*6ce0*/  @P4 LOP3.LUT R43, R21, 0xffff, RZ, 0xc0, !PT ;  /* 0x0000ffff152b4812 */ /* 0x000fe200078ec0ff */
[----:B--2-4-:R-:W-:Y:S06]  /*6cf0*/  @!P0 BRA `(.L_x_128) ;  /* 0x0000000000a48947 */ /* 0x014fec0003800000 */
[----:B------:R-:W-:Y:S01]  /*6d00*/  IMAD.HI.U32 R19, R106, R39, RZ ;  /* 0x000000276a137227 */ /* 0x000fe200078e00ff */
[----:B------:R-:W-:Y:S02]  /*6d10*/  ISETP.NE.AND P0, PT, R38, 0x1, PT ;  /* 0x000000012600780c */ /* 0x000fe40003f05270 */
[----:B------:R-:W-:Y:S01]  /*6d20*/  ISETP.NE.AND P2, PT, R40, 0x1, PT ;  /* 0x000000012800780c */ /* 0x000fe20003f45270 */
[----:B------:R-:W-:Y:S01]  /*6d30*/  IMAD.HI.U32 R16, R105, R88, RZ ;  /* 0x0000005869107227 */ /* 0x000fe200078e00ff */
[----:B------:R-:W-:Y:S02]  /*6d40*/  SHF.R.U32.HI R19, RZ, R104, R19 ;  /* 0x00000068ff137219 */ /* 0x000fe40000011613 */
[----:B------:R-:W-:Y:S01]  /*6d50*/  ISETP.NE.AND P3, PT, R42, 0x1, PT ;  /* 0x000000012a00780c */ /* 0x000fe20003f65270 */
[----:B------:R-:W-:Y:S01]  /*6d60*/  IMAD.HI.U32 R24, R45, R88, RZ ;  /* 0x000000582d187227 */ /* 0x000fe200078e00ff */
[----:B------:R-:W-:Y:S02]  /*6d70*/  SHF.R.U32.HI R16, RZ, R89, R16 ;  /* 0x00000059ff107219 */ /* 0x000fe40000011610 */
[----:B------:R-:W-:Y:S01]  /*6d80*/  SEL R3, R106, R19, !P0 ;  /* 0x000000136a037207 */ /* 0x000fe20004000000 */
[----:B------:R-:W-:Y:S01]  /*6d90*/  IMAD.HI.U32 R19, R43, R39, RZ ;  /* 0x000000272b137227 */ /* 0x000fe200078e00ff */
[----:B------:R-:W-:Y:S02]  /*6da0*/  SEL R7, R105, R16, !P3 ;  /* 0x0000001069077207 */ /* 0x000fe40005800000 */
[----:B------:R-:W-:Y:S01]  /*6db0*/  SHF.R.U32.HI R24, RZ, R89, R24 ;  /* 0x00000059ff187219 */ /* 0x000fe20000011618 */
[-C--:B------:R-:W-:Y:S04]  /*6dc0*/  IMAD.HI.U32 R16, R3, R36.reuse, RZ ;  /* 0x0000002403107227 */ /* 0x080fe800078e00ff */
[----:B------:R-:W-:Y:S01]  /*6dd0*/  IMAD.HI.U32 R18, R7, R36, RZ ;  /* 0x0000002407127227 */ /* 0x000fe200078e00ff */
[-C--:B------:R-:W-:Y:S02]  /*6de0*/  @P2 SHF.R.U32.HI R3, RZ, R37.reuse, R16 ;  /* 0x00000025ff032219 */ /* 0x080fe40000011610 */
[----:B------:R-:W-:Y:S02]  /*6df0*/  SHF.R.U32.HI R16, RZ, R104, R19 ;  /* 0x00000068ff107219 */ /* 0x000fe40000011613 */
[----:B------:R-:W-:Y:S01]  /*6e00*/  @P2 SHF.R.U32.HI R7, RZ, R37, R18 ;  /* 0x00000025ff072219 */ /* 0x000fe20000011612 */
[C---:B------:R-:W-:Y:S01]  /*6e10*/  IMAD R2, R40.reuse, R3, RZ ;  /* 0x0000000328027224 */ /* 0x040fe200078e02ff */
[----:B------:R-:W-:Y:S02]  /*6e20*/  SEL R5, R43, R16, !P0 ;  /* 0x000000102b057207 */ /* 0x000fe40004000000 */
[----:B------:R-:W-:Y:S01]  /*6e30*/  SEL R3, R45, R24, !P3 ;  /* 0x000000182d037207 */ /* 0x000fe20005800000 */
[----:B------:R-:W-:Y:S01]  /*6e40*/  IMAD R4, R40, R7, RZ ;  /* 0x0000000728047224 */ /* 0x000fe200078e02ff */
[C---:B------:R-:W-:Y:S01]  /*6e50*/  ISETP.GE.AND P0, PT, R5.reuse, R2, PT ;  /* 0x000000020500720c */ /* 0x040fe20003f06270 */
[----:B------:R-:W-:Y:S03]  /*6e60*/  IMAD.HI.U32 R6, R5, R36, RZ ;  /* 0x0000002405067227 */ /* 0x000fe600078e00ff */
[----:B------:R-:W-:Y:S01]  /*6e70*/  ISETP.GE.OR P0, PT, R3, R4, P0 ;  /* 0x000000040300720c */ /* 0x000fe20000706670 */
[----:B------:R-:W-:Y:S01]  /*6e80*/  IMAD.MOV R4, RZ, RZ, -R3 ;  /* 0x000000ffff047224 */ /* 0x000fe200078e0a03 */
[-C--:B------:R-:W-:Y:S03]  /*6e90*/  SHF.R.U32.HI R6, RZ, R37.reuse, R6 ;  /* 0x00000025ff067219 */ /* 0x080fe60000011606 */
[----:B------:R-:W-:Y:S01]  /*6ea0*/  IMAD R45, R42, R4, R45 ;  /* 0x000000042a2d7224 */ /* 0x000fe200078e022d */
[----:B------:R-:W-:Y:S05]  /*6eb0*/  SEL R15, R5, R6, !P2 ;  /* 0x00000006050f7207 */ /* 0x000fea0005000000 */
[----:B------:R-:W-:Y:S02]  /*6ec0*/  IMAD.MOV R6, RZ, RZ, -R15 ;  /* 0x000000ffff067224 */ /* 0x000fe400078e0a0f */
[C---:B------:R-:W-:Y:S04]  /*6ed0*/  @!P0 IMAD.HI.U32 R2, R3.reuse, R36, RZ ;  /* 0x0000002403028227 */ /* 0x040fe800078e00ff */
[----:B------:R-:W-:Y:S01]  /*6ee0*/  IMAD R6, R40, R6, R5 ;  /* 0x0000000628067224 */ /* 0x000fe200078e0205 */
[----:B------:R-:W-:Y:S04]  /*6ef0*/  @!P0 SHF.R.U32.HI R2, RZ, R37, R2 ;  /* 0x00000025ff028219 */ /* 0x000fe80000011602 */
[----:B------:R-:W-:Y:S02]  /*6f00*/  @!P0 SEL R0, R3, R2, !P2 ;  /* 0x0000000203008207 */ /* 0x000fe40005000000 */
[----:B------:R-:W-:Y:S02]  /*6f10*/  IADD3 R2, PT, PT, -R5, RZ, RZ ;  /* 0x000000ff05027210 */ /* 0x000fe40007ffe1ff */
[----:B------:R-:W-:Y:S01]  /*6f20*/  @!P0 IADD3 R8, PT, PT, R15, -R0, RZ ;  /* 0x800000000f088210 */ /* 0x000fe20007ffe0ff */
[----:B------:R-:W-:Y:S02]  /*6f30*/  @!P0 IMAD R0, R7, R6, R0 ;  /* 0x0000000607008224 */ /* 0x000fe400078e0200 */
[----:B------:R-:W-:Y:S02]  /*6f40*/  IMAD R43, R38, R2, R43 ;  /* 0x00000002262b7224 */ /* 0x000fe400078e022b */
[----:B------:R-:W-:Y:S02]  /*6f50*/  @!P0 IMAD R5, R8, R40, R3 ;  /* 0x0000002808058224 */ /* 0x000fe400078e0203 */
[----:B------:R-:W-:Y:S04]  /*6f60*/  @!P0 IMAD.MOV.U32 R3, RZ, RZ, R0 ;  /* 0x000000ffff038224 */ /* 0x000fe800078e0000 */
[----:B------:R-:W-:Y:S02]  /*6f70*/  IMAD R45, R3, R42, R45 ;  /* 0x0000002a032d7224 */ /* 0x000fe400078e022d */
[----:B------:R-:W-:Y:S07]  /*6f80*/  IMAD R43, R5, R38, R43 ;  /* 0x00000026052b7224 */ /* 0x000fee00078e022b */
.L_x_128:
[----:B-1----:R-:W-:Y:S01]  /*6f90*/  @!P1 ISETP.NE.AND P0, PT, R10, 0x1, PT ;  /* 0x000000010a00980c */ /* 0x002fe20003f05270 */
[----:B------:R-:W-:Y:S01]  /*6fa0*/  @!P1 IMAD.HI.U32 R0, R45, R12, RZ ;  /* 0x0000000c2d009227 */ /* 0x000fe200078e00ff */
[----:B------:R-:W-:Y:S01]  /*6fb0*/  @!P1 ISETP.NE.AND P2, PT, R9, 0x1, PT ;  /* 0x000000010900980c */ /* 0x000fe20003f45270 */
[----:B------:R-:W-:Y:S01]  /*6fc0*/  ULOP3.LUT UP0, URZ, UR40, 0x1b0, URZ, 0xc0, !UPT ;  /* 0x000001b028ff7892 */ /* 0x000fe2000f80c0ff */
[----:B------:R-:W-:Y:S01]  /*6fd0*/  @P4 SHF.R.U32.HI R20, RZ, 0x10, R21 ;  /* 0x00000010ff144819 */ /* 0x000fe20000011615 */
[----:B------:R-:W-:Y:S01]  /*6fe0*/  @!P1 IMAD.HI.U32 R3, R43, R11, RZ ;  /* 0x0000000b2b039227 */ /* 0x000fe200078e00ff */
[----:B------:R-:W-:Y:S02]  /*6ff0*/  @!P1 SHF.R.U32.HI R0, RZ, R13, R0 ;  /* 0x0000000dff009219 */ /* 0x000fe40000011600 */
[----:B------:R-:W-:Y:S02]  /*7000*/  @P4 R2UR UR43, R20 ;  /* 0x00000000142b42ca */ /* 0x000fe400000e0000 */
[----:B------:R-:W-:Y:S02]  /*7010*/  @!P1 SHF.R.U32.HI R2, RZ, R14, R3 ;  /* 0x0000000eff029219 */ /* 0x000fe40000011603 */
[----:B------:R-:W-:Y:S02]  /*7020*/  @!P1 SEL R3, R45, R0, !P2 ;  /* 0x000000002d039207 */ /* 0x000fe40005000000 */
[----:B------:R-:W-:Y:S05]  /*7030*/  @!P1 SEL R2, R43, R2, !P0 ;  /* 0x000000022b029207 */ /* 0x000fea0004000000 */
[----:B------:R-:W-:Y:S02]  /*7040*/  @!P1 IMAD.IADD R0, R2, 0x1, -R3 ;  /* 0x0000000102009824 */ /* 0x000fe400078e0a03 */
[----:B------:R-:W-:Y:S02]  /*7050*/  @!P1 IMAD.IADD R2, R3, 0x1, -R2 ;  /* 0x0000000103029824 */ /* 0x000fe400078e0a02 */
[----:B------:R-:W-:Y:S02]  /*7060*/  @!P1 IMAD R45, R0, R9, R45 ;  /* 0x00000009002d9224 */ /* 0x000fe400078e022d */
[----:B------:R-:W-:Y:S01]  /*7070*/  @!P1 IMAD R43, R2, R10, R43 ;  /* 0x0000000a022b9224 */ /* 0x000fe200078e022b */
[----:B------:R-:W-:Y:S06]  /*7080*/  BRA.U !UP0, `(.L_x_129) ;  /* 0x0000000108407547 */ /* 0x000fec000b800000 */
[----:B------:R-:W1:Y:S01]  /*7090*/  LDCU.64 UR8, c[0x4][0x80] ;  /* 0x01001000ff0877ac */ /* 0x000e620008000a00 */
[----:B------:R-:W-:Y:S01]  /*70a0*/  MOV R3, 0x0 ;  /* 0x0000000000037802 */ /* 0x000fe20000000f00 */
[----:B------:R-:W-:Y:S02]  /*70b0*/  HFMA2 R12, -RZ, RZ, 0, 5.9604644775390625e-08 ;  /* 0x00000001ff0c7431 */ /* 0x000fe400000001ff */
[----:B------:R-:W-:Y:S02]  /*70c0*/  IMAD.MOV.U32 R8, RZ, RZ, 0x70 ;  /* 0x00000070ff087424 */ /* 0x000fe400078e00ff */
[----:B------:R-:W-:Y:S01]  /*70d0*/  IMAD.MOV.U32 R13, RZ, RZ, RZ ;  /* 0x000000ffff0d7224 */ /* 0x000fe200078e00ff */
[----:B------:R-:W2:Y:S01]  /*70e0*/  LDCU.64 UR6, c[0x4][0x88] ;  /* 0x01001100ff0677ac */ /* 0x000ea20008000a00 */
[----:B------:R-:W3:Y:S01]  /*70f0*/  LDC.64 R2, c[0x4][R3] ;  /* 0x0100000003027b82 */ /* 0x000ee20000000a00 */
[----:B------:R-:W4:Y:S01]  /*7100*/  LDCU.64 UR4, c[0x4][0x8] ;  /* 0x01000100ff0477ac */ /* 0x000f220008000a00 */
[----:B-1----:R-:W-:Y:S01]  /*7110*/  MOV R5, UR9 ;  /* 0x0000000900057c02 */ /* 0x002fe20008000f00 */
[----:B------:R-:W-:Y:S01]  /*7120*/  IMAD.U32 R4, RZ, RZ, UR8 ;  /* 0x00000008ff047e24 */ /* 0x000fe2000f8e00ff */
[----:B--2---:R-:W-:Y:S01]  /*7130*/  MOV R7, UR7 ;  /* 0x0000000700077c02 */ /* 0x004fe20008000f00 */
[----:B------:R-:W-:Y:S01]  /*7140*/  IMAD.U32 R6, RZ, RZ, UR6 ;  /* 0x00000006ff067e24 */ /* 0x000fe2000f8e00ff */
[----:B----4-:R-:W-:Y:S01]  /*7150*/  MOV R11, UR5 ;  /* 0x00000005000b7c02 */ /* 0x010fe20008000f00 */
[----:B------:R-:W-:Y:S02]  /*7160*/  IMAD.U32 R10, RZ, RZ, UR4 ;  /* 0x00000004ff0a7e24 */ /* 0x000fe4000f8e00ff */
[----:B------:R-:W-:Y:S07]  /*7170*/  LEPC R20, `(.L_x_129) ;  /* 0x000000001014794e */ /* 0x000fee0000000000 */
[----:B---3-5:R-:W-:Y:S05]  /*7180*/  CALL.ABS.NOINC R2 ;  /* 0x0000000002007343 */ /* 0x028fea0003c00000 */
.L_x_129:
[----:B------:R-:W-:Y:S01]  /*7190*/  LOP3.LUT P0, RZ, R114, 0x1b0, RZ, 0xc0, !PT ;  /* 0x000001b072ff7812 */ /* 0x000fe2000780c0ff */
[----:B------:R-:W-:Y:S11]  /*71a0*/  BSSY.RECONVERGENT B6, `(.L_x_130) ;  /* 0x0000013000067945 */ /* 0x000ff60003800200 */
[----:B------:R-:W-:Y:S01]  /*71b0*/  @!UPT UIADD3 URZ, UPT, UPT, URZ, URZ, URZ ;  /* 0x000000fffffff290 */ /* 0x000fe2000fffe0ff */
[----:B------:R-:W-:Y:S05]  /*71c0*/  @!P0 BRA `(.L_x_131) ;  /* 0x0000000000408947 */ /* 0x000fea0003800000 */
        /* <DEDUP_REMOVED lines=16> */
.L_x_131:
[----:B------:R-:W-:Y:S05]  /*72d0*/  BSYNC.RECONVERGENT B6 ;  /* 0x0000000000067941 */ /* 0x000fea0003800200 */
.L_x_130:
[----:B------:R-:W-:Y:S01]  /*72e0*/  ISETP.NE.U32.AND P3, PT, R86, RZ, PT ;  /* 0x000000ff5600720c */ /* 0x000fe20003f65070 */
[----:B------:R-:W-:Y:S01]  /*72f0*/  UISETP.NE.AND UP1, UPT, UR44, URZ, UPT ;  /* 0x000000ff2c00728c */ /* 0x000fe2000bf25270 */
[----:B------:R-:W-:Y:S02]  /*7300*/  ISETP.NE.U32.AND P4, PT, R82, RZ, PT ;  /* 0x000000ff5200720c */ /* 0x000fe40003f85070 */
[----:B------:R-:W-:Y:S02]  /*7310*/  ISETP.NE.AND.EX P3, PT, R87, RZ, PT, P3 ;  /* 0x000000ff5700720c */ /* 0x000fe40003f65330 */
[----:B------:R-:W-:Y:S02]  /*7320*/  PLOP3.LUT P1, PT, PT, PT, PT, 0x8, 0x80 ;  /* 0x000000000080781c */ /* 0x000fe40003f2e170 */
[----:B------:R-:W-:Y:S02]  /*7330*/  PLOP3.LUT P0, PT, PT, PT, UP1, 0x80, 0x8 ;  /* 0x000000000008781c */ /* 0x000fe40003f0f018 */
[----:B------:R-:W-:Y:S02]  /*7340*/  ISETP.NE.AND.EX P4, PT, R83, RZ, PT, P4 ;  /* 0x000000ff5300720c */ /* 0x000fe40003f85340 */
[----:B------:R-:W1:Y:S09]  /*7350*/  @UP1 LDCU.64 UR4, c[0x0][0x888] ;  /* 0x00011100ff0417ac */ /* 0x000e720008000a00 */
[----:B------:R-:W-:Y:S01]  /*7360*/  @P0 PLOP3.LUT P1, PT, P3, PT, PT, 0x80, 0x8 ;  /* 0x000000000008081c */ /* 0x000fe20001f2f070 */
[----:B-1----:R-:W-:Y:S04]  /*7370*/  @UP1 UISETP.NE.U32.AND UP0, UPT, UR4, URZ, UPT ;  /* 0x000000ff0400128c */ /* 0x002fe8000bf05070 */
[----:B------:R-:W-:Y:S04]  /*7380*/  @UP1 UISETP.NE.AND.EX UP0, UPT, UR5, URZ, UPT, UP0 ;  /* 0x000000ff0500128c */ /* 0x000fe8000bf05300 */
[----:B------:R-:W-:Y:S01]  /*7390*/  @UP1 USEL UR4, URZ, 0xffffffff, UP0 ;  /* 0xffffffffff041887 */ /* 0x000fe20008000000 */
[----:B------:R-:W-:Y:S11]  /*73a0*/  @!P3 BRA `(.L_x_132) ;  /* 0x00000000002cb947 */ /* 0x000ff60003800000 */
[----:B------:R-:W-:Y:S01]  /*73b0*/  ISETP.NE.U32.AND P2, PT, R84, RZ, PT ;  /* 0x000000ff5400720c */ /* 0x000fe20003f45070 */
[----:B------:R-:W-:Y:S03]  /*73c0*/  IMAD.MOV.U32 R102, RZ, RZ, 0x1 ;  /* 0x00000001ff667424 */ /* 0x000fe600078e00ff */
[----:B------:R-:W-:Y:S11]  /*73d0*/  ISETP.NE.AND.EX P2, PT, R85, RZ, PT, P2 ;  /* 0x000000ff5500720c */ /* 0x000ff60003f45320 */
[----:B------:R-:W-:Y:S02]  /*73e0*/  @!UPT UIADD3 URZ, UPT, UPT, URZ, URZ, URZ ;  /* 0x000000fffffff290 */ /* 0x000fe4000fffe0ff */
[----:B------:R-:W1:Y:S01]  /*73f0*/  @P2 LDC.64 R2, c[0x0][0x888] ;  /* 0x00022200ff022b82 */ /* 0x000e620000000a00 */
[----:B------:R-:W-:Y:S04]  /*7400*/  @P2 IMAD R0, R86, UR45, RZ ;  /* 0x0000002d56002c24 */ /* 0x000fe8000f8e02ff */
[----:B-1----:R-:W-:Y:S04]  /*7410*/  @P2 IMAD.WIDE R2, R0, 0x4, R2 ;  /* 0x0000000400022825 */ /* 0x002fe800078e0202 */
[----:B------:R-:W-:Y:S01]  /*7420*/  HFMA2 R0, -RZ, RZ, 0, 5.9604644775390625e-08 ;  /* 0x00000001ff007431 */ /* 0x000fe200000001ff */
[----:B-----5:R1:W5:Y:S04]  /*7430*/  @P2 LDG.E R49, desc[UR38][R2.64] ;  /* 0x0000002602312981 */ /* 0x020368000c1e1900 */
[----:B------:R-:W-:Y:S01]  /*7440*/  @!P2 PRMT R102, R0, 0x7610, R102 ;  /* 0x000076100066a816 */ /* 0x000fe20000000066 */
[----:B-1----:R-:W2:Y:S06]  /*7450*/  @!P2 LDC R49, c[0x0][0x880] ;  /* 0x00022000ff31ab82 */ /* 0x002eac0000000800 */
.L_x_132:
[----:B------:R-:W-:Y:S05]  /*7460*/  @!P4 BRA `(.L_x_133) ;  /* 0x000000000020c947 */ /* 0x000fea0003800000 */
[----:B------:R-:W-:Y:S04]  /*7470*/  ISETP.NE.U32.AND P2, PT, R80, RZ, PT ;  /* 0x000000ff5000720c */ /* 0x000fe80003f45070 */
[----:B------:R-:W-:Y:S11]  /*7480*/  ISETP.NE.AND.EX P2, PT, R81, RZ, PT, P2 ;  /* 0x000000ff5100720c */ /* 0x000ff60003f45320 */
[----:B------:R-:W-:Y:S02]  /*7490*/  @!UPT UIADD3 URZ, UPT, UPT, URZ, URZ, URZ ;  /* 0x000000fffffff290 */ /* 0x000fe4000fffe0ff */
[----:B------:R-:W1:Y:S01]  /*74a0*/  @P2 LDC.64 R2, c[0x0][0x8a8] ;  /* 0x00022a00ff022b82 */ /* 0x000e620000000a00 */
[----:B------:R-:W-:Y:S04]  /*74b0*/  @P2 IMAD R0, R82, UR45, RZ ;  /* 0x0000002d52002c24 */ /* 0x000fe8000f8e02ff */
[----:B-1----:R-:W-:Y:S05]  /*74c0*/  @P2 IMAD.WIDE R2, R0, 0x4, R2 ;  /* 0x0000000400022825 */ /* 0x002fea00078e0202 */
[----:B-----5:R1:W5:Y:S02]  /*74d0*/  @P2 LDG.E R47, desc[UR38][R2.64] ;  /* 0x00000026022f2981 */ /* 0x020364000c1e1900 */
[----:B-1----:R-:W3:Y:S02]  /*74e0*/  @!P2 LDC R47, c[0x0][0x8a0] ;  /* 0x00022800ff2fab82 */ /* 0x002ee40000000800 */
.L_x_133:
[----:B--2--5:R-:W-:Y:S01]  /*74f0*/  @P0 FSETP.NEU.AND P4, PT, R49, RZ, PT ;  /* 0x000000ff3100020b */ /* 0x024fe20003f8d000 */
[----:B------:R-:W-:Y:S01]  /*7500*/  IMAD.U32 R0, RZ, RZ, UR4 ;  /* 0x00000004ff007e24 */ /* 0x000fe2000f8e00ff */
[----:B------:R-:W-:Y:S01]  /*7510*/  @P0 LOP3.LUT P2, RZ, R102, 0xff, RZ, 0xc0, !PT ;  /* 0x000000ff66ff0812 */ /* 0x000fe2000784c0ff */
[----:B------:R-:W-:Y:S01]  /*7520*/  BSSY B1, `(.L_x_134) ;  /* 0x0000034000017945 */ /* 0x000fe20003800000 */
[----:B------:R-:W-:Y:S01]  /*7530*/  @P0 SEL R5, RZ, 0xffffffff, P4 ;  /* 0xffffffffff050807 */ /* 0x000fe20002000000 */
[----:B------:R-:W-:Y:S01]  /*7540*/  IMAD.IADD R32, R46, 0x1, R17 ;  /* 0x000000012e207824 */ /* 0x000fe200078e0211 */
[----:B------:R-:W-:Y:S02]  /*7550*/  LEA R96, R44, UR41, 0x3 ;  /* 0x000000292c607c11 */ /* 0x000fe4000f8e18ff */
[----:B------:R-:W-:Y:S02]  /*7560*/  CS2R R54, SRZ ;  /* 0x0000000000367805 */ /* 0x000fe4000001ff00 */
[----:B------:R-:W-:Y:S02]  /*7570*/  @P1 SEL R5, R0, R5, !P2 ;  /* 0x0000000500051207 */ /* 0x000fe40005000000 */
[----:B------:R-:W-:Y:S02]  /*7580*/  CS2R R52, SRZ ;  /* 0x0000000000347805 */ /* 0x000fe4000001ff00 */
[----:B------:R-:W-:Y:S02]  /*7590*/  SHF.L.U32 R3, R110, 0x1f, RZ ;  /* 0x0000001f6e037819 */ /* 0x000fe400000006ff */
[----:B------:R-:W-:Y:S02]  /*75a0*/  CS2R R58, SRZ ;  /* 0x00000000003a7805 */ /* 0x000fe4000001ff00 */
[----:B------:R-:W-:Y:S02]  /*75b0*/  @P0 LOP3.LUT R5, R5, 0x1, RZ, 0xc0, !PT ;  /* 0x0000000105050812 */ /* 0x000fe400078ec0ff */
[----:B------:R-:W-:Y:S02]  /*75c0*/  CS2R R56, SRZ ;  /* 0x0000000000387805 */ /* 0x000fe4000001ff00 */
[----:B------:R-:W-:Y:S02]  /*75d0*/  PLOP3.LUT P5, PT, PT, PT, PT, 0x8, 0x80 ;  /* 0x000000000080781c */ /* 0x000fe40003fae170 */
[----:B------:R-:W-:Y:S11]  /*75e0*/  ISETP.NE.U32.OR P1, PT, R5, 0x1, !P0 ;  /* 0x000000010500780c */ /* 0x000ff60004725470 */
[----:B------:R-:W-:Y:S02]  /*75f0*/  @!UPT UIADD3 URZ, UPT, UPT, URZ, URZ, URZ ;  /* 0x000000fffffff290 */ /* 0x000fe4000fffe0ff */
[----:B------:R-:W-:Y:S04]  /*7600*/  @P1 SHF.L.U32 R2, R108, 0x1f, RZ ;  /* 0x0000001f6c021819 */ /* 0x000fe800000006ff */
[----:B------:R-:W1:Y:S01]  /*7610*/  @P1 SYNCS.PHASECHK.TRANS64.TRYWAIT P0, [UR41+0x360], R2 ;  /* 0x00036002ff0015a7 */ /* 0x000e620008001129 */
[----:B------:R2:W4:Y:S01]  /*7620*/  SYNCS.PHASECHK.TRANS64.TRYWAIT P4, [R96+URZ+0x390], R3 ;  /* 0x00039003600075a7 */ /* 0x00052200080811ff */
[----:B-1----:R-:W-:Y:S01]  /*7630*/  @P1 PLOP3.LUT P5, PT, P0, PT, PT, 0x8, 0x80 ;  /* 0x000000000080181c */ /* 0x002fe200007ae170 */
[----:B------:R-:W-:Y:S01]  /*7640*/  @!UPT UIADD3 URZ, UPT, UPT, URZ, URZ, URZ ;  /* 0x000000fffffff290 */ /* 0x000fe2000fffe0ff */
[----:B--2-4-:R-:W-:Y:S11]  /*7650*/  @!P1 BRA `(.L_x_135) ;  /* 0x0000000000809947 */ /* 0x014ff60003800000 */
[----:B------:R-:W-:Y:S01]  /*7660*/  ISETP.NE.U32.AND P0, PT, RZ, UR36, PT ;  /* 0x00000024ff007c0c */ /* 0x000fe2000bf05070 */
[----:B------:R-:W-:Y:S01]  /*7670*/  BSSY B0, `(.L_x_136) ;  /* 0x0000012000007945 */ /* 0x000fe20003800000 */
[----:B------:R-:W-:Y:S02]  /*7680*/  FSETP.NEU.AND P2, PT, R49, RZ, PT ;  /* 0x000000ff3100720b */ /* 0x000fe40003f4d000 */
[----:B------:R-:W-:Y:S02]  /*7690*/  CS2R R58, SRZ ;  /* 0x00000000003a7805 */ /* 0x000fe4000001ff00 */
[----:B------:R-:W-:Y:S02]  /*76a0*/  ISETP.NE.AND.EX P0, PT, RZ, UR37, PT, P0 ;  /* 0x00000025ff007c0c */ /* 0x000fe4000bf05300 */
[----:B------:R-:W-:Y:S02]  /*76b0*/  CS2R R56, SRZ ;  /* 0x0000000000387805 */ /* 0x000fe4000001ff00 */
[----:B------:R-:W-:Y:S02]  /*76c0*/  LOP3.LUT P1, RZ, R102, 0xff, RZ, 0xc0, !PT ;  /* 0x000000ff66ff7812 */ /* 0x000fe4000782c0ff */
[----:B------:R-:W-:Y:S02]  /*76d0*/  CS2R R54, SRZ ;  /* 0x0000000000367805 */ /* 0x000fe4000001ff00 */
[----:B------:R-:W-:Y:S02]  /*76e0*/  SEL R0, RZ, 0xffffffff, P2 ;  /* 0xffffffffff007807 */ /* 0x000fe40001000000 */
[----:B------:R-:W-:Y:S02]  /*76f0*/  CS2R R52, SRZ ;  /* 0x0000000000347805 */ /* 0x000fe4000001ff00 */
[----:B------:R-:W-:Y:S04]  /*7700*/  SEL R5, RZ, 0xffffffff, P0 ;  /* 0xffffffffff057807 */ /* 0x000fe80000000000 */
[----:B------:R-:W-:Y:S04]  /*7710*/  @P3 SEL R0, R5, R0, !P1 ;  /* 0x0000000005003207 */ /* 0x000fe80004800000 */
[----:B------:R-:W-:Y:S04]  /*7720*/  LOP3.LUT R0, R0, 0x1, RZ, 0xc0, !PT ;  /* 0x0000000100007812 */ /* 0x000fe800078ec0ff */
[----:B------:R-:W-:Y:S01]  /*7730*/  ISETP.NE.U32.AND P0, PT, R0, 0x1, PT ;  /* 0x000000010000780c */ /* 0x000fe20003f05070 */
[----:B------:R-:W-:Y:S01]  /*7740*/  @!UPT UIADD3 URZ, UPT, UPT, URZ, URZ, URZ ;  /* 0x000000fffffff290 */ /* 0x000fe2000fffe0ff */
[----:B------:R-:W-:Y:S11]  /*7750*/  @!P5 BRA `(.L_x_137) ;  /* 0x00000000000cd947 */ /* 0x000ff60003800000 */
[----:B------:R-:W-:Y:S04]  /*7760*/  SHF.L.U32 R5, R108, 0x1f, RZ ;  /* 0x0000001f6c057819 */ /* 0x000fe800000006ff */
[----:B------:R-:W1:Y:S02]  /*7770*/  SYNCS.PHASECHK.TRANS64.TRYWAIT P1, [UR41+0x360], R5 ;  /* 0x00036005ff0075a7 */ /* 0x000e640008021129 */
[----:B-1----:R-:W-:Y:S05]  /*7780*/  @!P1 BRA `(.L_x_138) ;  /* 0x0000002400ec9947 */ /* 0x002fea0003800000 */
.L_x_137:
[----:B------:R-:W-:Y:S05]  /*7790*/  BSYNC B0 ;  /* 0x0000000000007941 */ /* 0x000fea0003800000 */
.L_x_136:
[----:B------:R2:W4:Y:S01]  /*77a0*/  @P0 LDS.128 R56, [R112+UR41+0x400] ;  /* 0x0004002970380984 */ /* 0x0005220008000c00 */
[----:B------:R-:W-:Y:S01]  /*77b0*/  UIADD3 UR4, UPT, UPT, UR41, 0x368, URZ ;  /* 0x0000036829047890 */ /* 0x000fe2000fffe0ff */
[----:B------:R-:W-:Y:S02]  /*77c0*/  LOP3.LUT R108, R108, 0x1, RZ, 0x3c, !PT ;  /* 0x000000016c6c7812 */ /* 0x000fe400078e3cff */
[----:B------:R2:W1:Y:S01]  /*77d0*/  @P0 LDS.128 R52, [R111+0x10] ;  /* 0x000010006f340984 */ /* 0x0004620000000c00 */
[----:B------:R-:W-:Y:S01]  /*77e0*/  UPRMT UR4, UR42, 0x654, UR4 ;  /* 0x000006542a047896 */ /* 0x000fe20008000004 */
[----:B------:R-:W-:Y:S01]  /*77f0*/  @!PT LDS RZ, [RZ] ;  /* 0x00000000fffff984 */ /* 0x000fe20000000800 */
[----:B------:R-:W-:Y:S01]  /*7800*/  @!PT LDS RZ, [RZ] ;  /* 0x00000000fffff984 */ /* 0x000fe20000000800 */
[----:B------:R-:W-:Y:S01]  /*7810*/  @!PT LDS RZ, [RZ] ;  /* 0x00000000fffff984 */ /* 0x000fe20000000800 */
[----:B------:R-:W-:Y:S01]  /*7820*/  @!PT LDS RZ, [RZ] ;  /* 0x00000000fffff984 */ /* 0x000fe20000000800 */
[----:B------:R5:W-:Y:S06]  /*7830*/  MEMBAR.ALL.CTA ;  /* 0x0000000000007992 */ /* 0x000bec0000008000 */
[----:B-----5:R-:W5:Y:S02]  /*7840*/  FENCE.VIEW.ASYNC.S ;  /* 0x00000000000073c6 */ /* 0x020f640000000000 */
[----:B-----5:R-:W-:Y:S03]  /*7850*/  SYNCS.ARRIVE.TRANS64.RED.A1T0 RZ, [UR4], RZ ;  /* 0x000000ffffff79a7 */ /* 0x020fe60008100404 */
.L_x_135:
[----:B------:R-:W-:Y:S05]  /*7860*/  BSYNC B1 ;  /* 0x0000000000017941 */ /* 0x000fea0003800000 */
.L_x_134:
[----:B-1----:R-:W-:Y:S04]  /*7870*/  SHF.R.U32.HI R0, RZ, 0x15, R32 ;  /* 0x00000015ff007819 */ /* 0x002fe80000011620 */
[----:B------:R-:W-:Y:S01]  /*7880*/  LOP3.LUT P0, RZ, R0, 0x3, R113, 0x48, !PT ;  /* 0x0000000300ff7812 */ /* 0x000fe20007804871 */
[----:B------:R-:W-:Y:S01]  /*7890*/  @!UPT UIADD3 URZ, UPT, UPT, URZ, URZ, URZ ;  /* 0x000000fffffff290 */ /* 0x000fe2000fffe0ff */
[----:B------:R-:W-:Y:S11]  /*78a0*/  @P4 BRA `(.L_x_139) ;  /* 0x0000000000084947 */ /* 0x000ff60003800000 */
[----:B------:R-:W1:Y:S02]  /*78b0*/  SYNCS.PHASECHK.TRANS64.TRYWAIT P1, [R96+URZ+0x390], R3 ;  /* 0x00039003600075a7 */ /* 0x000e6400080211ff */
[----:B-1----:R-:W-:Y:S05]  /*78c0*/  @!P1 BRA `(.L_x_140) ;  /* 0x0000002400b49947 */ /* 0x002fea0003800000 */
.L_x_139:
[----:B------:R-:W-:Y:S05]  /*78d0*/  @!P0 BRA `(.L_x_141) ;  /* 0x0000000000408947 */ /* 0x000fea0003800000 */
[----:B------:R-:W1:Y:S01]  /*78e0*/  LDCU.64 UR8, c[0x4][0x70] ;  /* 0x01000e00ff0877ac */ /* 0x000e620008000a00 */
[----:B------:R-:W-:Y:S01]  /*78f0*/  MOV R3, 0x0 ;  /* 0x0000000000037802 */ /* 0x000fe20000000f00 */
[----:B------:R-:W-:Y:S02]  /*7900*/  HFMA2 R12, -RZ, RZ, 0, 5.9604644775390625e-08 ;  /* 0x00000001ff0c7431 */ /* 0x000fe400000001ff */
[----:B------:R-:W-:Y:S02]  /*7910*/  IMAD.MOV.U32 R8, RZ, RZ, 0x192 ;  /* 0x00000192ff087424 */ /* 0x000fe400078e00ff */
[----:B------:R-:W-:Y:S01]  /*7920*/  IMAD.MOV.U32 R13, RZ, RZ, RZ ;  /* 0x000000ffff0d7224 */ /* 0x000fe200078e00ff */
[----:B------:R-:W5:Y:S01]  /*7930*/  LDCU.64 UR6, c[0x4][0x78] ;  /* 0x01000f00ff0677ac */ /* 0x000f620008000a00 */
[----:B------:R-:W2:Y:S01]  /*7940*/  LDC.64 R2, c[0x4][R3] ;  /* 0x0100000003027b82 */ /* 0x000ea20000000a00 */
[----:B------:R-:W3:Y:S01]  /*7950*/  LDCU.64 UR4, c[0x4][0x10] ;  /* 0x01000200ff0477ac */ /* 0x000ee20008000a00 */
[----:B-1----:R-:W-:Y:S01]  /*7960*/  MOV R5, UR9 ;  /* 0x0000000900057c02 */ /* 0x002fe20008000f00 */
[----:B------:R-:W-:Y:S01]  /*7970*/  IMAD.U32 R4, RZ, RZ, UR8 ;  /* 0x00000008ff047e24 */ /* 0x000fe2000f8e00ff */
[----:B-----5:R-:W-:Y:S01]  /*7980*/  MOV R7, UR7 ;  /* 0x0000000700077c02 */ /* 0x020fe20008000f00 */
[----:B------:R-:W-:Y:S01]  /*7990*/  IMAD.U32 R6, RZ, RZ, UR6 ;  /* 0x00000006ff067e24 */ /* 0x000fe2000f8e00ff */
[----:B---3--:R-:W-:Y:S01]  /*79a0*/  MOV R11, UR5 ;  /* 0x00000005000b7c02 */ /* 0x008fe20008000f00 */
[----:B------:R-:W-:Y:S02]  /*79b0*/  IMAD.U32 R10, RZ, RZ, UR4 ;  /* 0x00000004ff0a7e24 */ /* 0x000fe4000f8e00ff */
[----:B------:R-:W-:Y:S07]  /*79c0*/  LEPC R20, `(.L_x_141) ;  /* 0x000000001014794e */ /* 0x000fee0000000000 */
[----:B--2-4-:R-:W-:Y:S05]  /*79d0*/  CALL.ABS.NOINC R2 ;  /* 0x0000000002007343 */ /* 0x014fea0003c00000 */
.L_x_141:
[----:B------:R-:W-:Y:S01]  /*79e0*/  LOP3.LUT P0, RZ, R107, 0x60, RZ, 0xc0, !PT ;  /* 0x000000606bff7812 */ /* 0x000fe2000780c0ff */
[----:B------:R-:W-:Y:S05]  /*79f0*/  WARPSYNC.ALL ;  /* 0x0000000000007948 */ /* 0x000fea0003800000 */
[----:B------:R-:W-:Y:S01]  /*7a00*/  R2UR UR4, R32 ;  /* 0x00000000200472ca */ /* 0x000fe200000e0000 */
[----:B------:R-:W-:Y:S01]  /*7a10*/  BSSY.RECONVERGENT B0, `(.L_x_142) ;  /* 0x00000b4000007945 */ /* 0x000fe20003800200 */
[-C--:B----4-:R-:W-:Y:S02]  /*7a20*/  F2FP.F16.E4M3.UNPACK_B R50, R56.reuse ;  /* 0x00000038ff32723e */ /* 0x090fe400020006ff */
[----:B------:R-:W-:Y:S02]  /*7a30*/  F2FP.F16.E4M3.UNPACK_B R63, R56.H1 ;  /* 0x00000038ff3f723e */ /* 0x000fe400030006ff */
[-C--:B------:R-:W-:Y:S01]  /*7a40*/  F2FP.F16.E4M3.UNPACK_B R56, R57.reuse ;  /* 0x00000039ff38723e */ /* 0x080fe200020006ff */
[--C-:B------:R-:W-:Y:S01]  /*7a50*/  HADD2.F32 R48, -RZ, R50.reuse.H0_H0 ;  /* 0x20000032ff307230 */ /* 0x100fe20000004100 */
[----:B------:R-:W-:Y:S01]  /*7a60*/  F2FP.F16.E4M3.UNPACK_B R57, R57.H1 ;  /* 0x00000039ff39723e */ /* 0x000fe200030006ff */
[----:B------:R-:W-:Y:S01]  /*7a70*/  HADD2.F32 R50, -RZ, R50.H1_H1 ;  /* 0x30000032ff327230 */ /* 0x000fe20000004100 */
[-C--:B------:R-:W-:Y:S01]  /*7a80*/  F2FP.F16.E4M3.UNPACK_B R66, R52.reuse ;  /* 0x00000034ff42723e */ /* 0x080fe200020006ff */
[--C-:B------:R-:W-:Y:S01]  /*7a90*/  HADD2.F32 R51, -RZ, R63.reuse.H0_H0 ;  /* 0x2000003fff337230 */ /* 0x100fe20000004100 */
[----:B------:R-:W-:Y:S01]  /*7aa0*/  F2FP.F16.E4M3.UNPACK_B R68, R52.H1 ;  /* 0x00000034ff44723e */ /* 0x000fe200030006ff */
[----:B------:R-:W-:Y:S01]  /*7ab0*/  LDTM.16dp32bit_t0_t15.x32 R4, tmem[UR4] ;  /* 0x00000004000479ee */ /* 0x000fe20008a80000 */
[----:B------:R-:W3:Y:S01]  /*7ac0*/  LDTM.16dp32bit_t16_t31.x32 R4, tmem[UR4+0x20] ;  /* 0x00002004000479ee */ /* 0x000ee20008aa0000 */
[----:B------:R-:W-:Y:S01]  /*7ad0*/  NOP ;  /* 0x0000000000007918 */ /* 0x000fe20000000000 */
[----:B------:R-:W-:Y:S01]  /*7ae0*/  R2UR UR5, R96 ;  /* 0x00000000600572ca */ /* 0x000fe200000e0000 */
[--C-:B------:R-:W-:Y:S01]  /*7af0*/  HADD2.F32 R65, -RZ, R66.reuse.H0_H0 ;  /* 0x20000042ff417230 */ /* 0x100fe20000004100 */
[----:B------:R-:W-:Y:S01]  /*7b00*/  F2FP.F16.E4M3.UNPACK_B R61, R58 ;  /* 0x0000003aff3d723e */ /* 0x000fe200020006ff */
[----:B------:R-:W-:Y:S01]  /*7b10*/  HADD2.F32 R67, -RZ, R66.H1_H1 ;  /* 0x30000042ff437230 */ /* 0x000fe20000004100 */
[-C--:B------:R-:W-:Y:S01]  /*7b20*/  F2FP.F16.E4M3.UNPACK_B R70, R53.reuse ;  /* 0x00000035ff46723e */ /* 0x080fe200020006ff */
[----:B------:R-:W-:Y:S01]  /*7b30*/  HADD2.F32 R52, -RZ, R63.H1_H1 ;  /* 0x3000003fff347230 */ /* 0x000fe20000004100 */
[----:B------:R-:W-:Y:S01]  /*7b40*/  F2FP.F16.E4M3.UNPACK_B R72, R53.H1 ;  /* 0x00000035ff48723e */ /* 0x000fe200030006ff */
[----:B------:R-:W-:Y:S01]  /*7b50*/  HADD2.F32 R53, -RZ, R56.H0_H0 ;  /* 0x20000038ff357230 */ /* 0x000fe20000004100 */
[-C--:B------:R-:W-:Y:S01]  /*7b60*/  F2FP.F16.E4M3.UNPACK_B R74, R54.reuse ;  /* 0x00000036ff4a723e */ /* 0x080fe200020006ff */
[----:B------:R-:W-:Y:S01]  /*7b70*/  HADD2.F32 R69, -RZ, R70.H0_H0 ;  /* 0x20000046ff457230 */ /* 0x000fe20000004100 */
[----:B------:R-:W-:Y:S01]  /*7b80*/  F2FP.F16.E4M3.UNPACK_B R76, R54.H1 ;  /* 0x00000036ff4c723e */ /* 0x000fe200030006ff */
[----:B------:R-:W-:Y:S01]  /*7b90*/  HADD2.F32 R54, -RZ, R56.H1_H1 ;  /* 0x30000038ff367230 */ /* 0x000fe20000004100 */
[----:B------:R-:W-:Y:S01]  /*7ba0*/  F2FP.F16.E4M3.UNPACK_B R60, R58.H1 ;  /* 0x0000003aff3c723e */ /* 0x000fe200030006ff */
[----:B------:R-:W-:Y:S01]  /*7bb0*/  UIADD3 UR5, UPT, UPT, UR5, 0x3a0, URZ ;  /* 0x000003a005057890 */ /* 0x000fe2000fffe0ff */
[----:B------:R-:W-:Y:S01]  /*7bc0*/  HADD2.F32 R58, -RZ, R61.H1_H1 ;  /* 0x3000003dff3a7230 */ /* 0x000fe20000004100 */
[----:B------:R-:W-:Y:S01]  /*7bd0*/  F2FP.F16.E4M3.UNPACK_B R77, R55 ;  /* 0x00000037ff4d723e */ /* 0x000fe200020006ff */
[----:B------:R-:W-:Y:S01]  /*7be0*/  HADD2.F32 R70, -RZ, R70.H1_H1 ;  /* 0x30000046ff467230 */ /* 0x000fe20000004100 */
[----:B------:R-:W-:Y:S01]  /*7bf0*/  UPRMT UR5, UR42, 0x654, UR5 ;  /* 0x000006542a057896 */ /* 0x000fe20008000005 */
[--C-:B------:R-:W-:Y:S01]  /*7c00*/  HADD2.F32 R73, -RZ, R74.reuse.H0_H0 ;  /* 0x2000004aff497230 */ /* 0x100fe20000004100 */
[----:B------:R-:W-:Y:S01]  /*7c10*/  F2FP.F16.E4M3.UNPACK_B R62, R59 ;  /* 0x0000003bff3e723e */ /* 0x000fe200020006ff */
[----:B------:R-:W-:Y:S01]  /*7c20*/  HADD2.F32 R74, -RZ, R74.H1_H1 ;  /* 0x3000004aff4a7230 */ /* 0x000fe20000004100 */
[----:B------:R-:W-:Y:S01]  /*7c30*/  F2FP.F16.E4M3.UNPACK_B R78, R55.H1 ;  /* 0x00000037ff4e723e */ /* 0x000fe200030006ff */
[C---:B---3--:R-:W-:Y:S01]  /*7c40*/  FMUL R4, R47.reuse, R4 ;  /* 0x000000042f047220 */ /* 0x048fe20000400000 */
[C---:B------:R-:W-:Y:S01]  /*7c50*/  FMUL R5, R47.reuse, R5 ;  /* 0x000000052f057220 */ /* 0x040fe20000400000 */
[C---:B------:R-:W-:Y:S01]  /*7c60*/  FMUL R8, R47.reuse, R8 ;  /* 0x000000082f087220 */ /* 0x040fe20000400000 */
[----:B------:R-:W-:Y:S01]  /*7c70*/  FMUL R9, R47, R9 ;  /* 0x000000092f097220 */ /* 0x000fe20000400000 */
[----:B------:R-:W-:Y:S01]  /*7c80*/  SYNCS.ARRIVE.TRANS64.RED.A1T0 RZ, [UR5], RZ ;  /* 0x000000ffffff79a7 */ /* 0x000fe20008100405 */
[C---:B------:R-:W-:Y:S01]  /*7c90*/  FFMA R4, R49.reuse, R48, R4 ;  /* 0x0000003031047223 */ /* 0x040fe20000000004 */
[----:B------:R-:W-:Y:S01]  /*7ca0*/  FFMA R5, R49, R50, R5 ;  /* 0x0000003231057223 */ /* 0x000fe20000000005 */
[C---:B------:R-:W-:Y:S01]  /*7cb0*/  FMUL R12, R47.reuse, R12 ;  /* 0x0000000c2f0c7220 */ /* 0x040fe20000400000 */
        /* <DEDUP_REMOVED lines=9> */
[----:B------:R-:W-:Y:S02]  /*7d50*/  HADD2.F32 R48, -RZ, R77.H1_H1 ;  /* 0x3000004dff307230 */ /* 0x000fe40000004100 */
[C---:B------:R-:W-:Y:S01]  /*7d60*/  FMUL R28, R47.reuse, R32 ;  /* 0x000000202f1c7220 */ /* 0x040fe20000400000 */
[C---:B------:R-:W-:Y:S01]  /*7d70*/  FMUL R29, R47.reuse, R33 ;  /* 0x000000212f1d7220 */ /* 0x040fe20000400000 */
[C---:B------:R-:W-:Y:S01]  /*7d80*/  FMUL R6, R47.reuse, R6 ;  /* 0x000000062f067220 */ /* 0x040fe20000400000 */
[C---:B------:R-:W-:Y:S01]  /*7d90*/  FMUL R7, R47.reuse, R7 ;  /* 0x000000072f077220 */ /* 0x040fe20000400000 */
[--C-:B------:R-:W-:Y:S02]  /*7da0*/  HADD2.F32 R55, -RZ, R57.reuse.H0_H0 ;  /* 0x20000039ff377230 */ /* 0x100fe40000004100 */
[----:B------:R-:W-:Y:S01]  /*7db0*/  FMUL R10, R47, R10 ;  /* 0x0000000a2f0a7220 */ /* 0x000fe20000400000 */
[C---:B------:R-:W-:Y:S01]  /*7dc0*/  FFMA R6, R49.reuse, R51, R6 ;  /* 0x0000003331067223 */ /* 0x040fe20000000006 */
[----:B------:R-:W-:Y:S02]  /*7dd0*/  HADD2.F32 R56, -RZ, R57.H1_H1 ;  /* 0x30000039ff387230 */ /* 0x000fe40000004100 */
[C---:B------:R-:W-:Y:S01]  /*7de0*/  FFMA R7, R49.reuse, R52, R7 ;  /* 0x0000003431077223 */ /* 0x040fe20000000007 */
[C---:B------:R-:W-:Y:S01]  /*7df0*/  FFMA R8, R49.reuse, R53, R8 ;  /* 0x0000003531087223 */ /* 0x040fe20000000008 */
[C---:B------:R-:W-:Y:S01]  /*7e00*/  FFMA R9, R49.reuse, R54, R9 ;  /* 0x0000003631097223 */ /* 0x040fe20000000009 */
[----:B------:R-:W-:Y:S02]  /*7e10*/  HADD2.F32 R57, -RZ, R61.H0_H0 ;  /* 0x2000003dff397230 */ /* 0x000fe40000004100 */
[----:B------:R-:W-:Y:S01]  /*7e20*/  FFMA R10, R49, R55, R10 ;  /* 0x00000037310a7223 */ /* 0x000fe2000000000a */
[----:B------:R-:W-:Y:S01]  /*7e30*/  F2FP.SATFINITE.E4M3.F32.PACK_AB_MERGE_C R96, R7, R6, RZ ;  /* 0x000000060760723e */ /* 0x000fe200048070ff */
[----:B------:R-:W-:Y:S02]  /*7e40*/  HADD2.F32 R61, -RZ, R62.H0_H0 ;  /* 0x2000003eff3d7230 */ /* 0x000fe40000004100 */
[----:B------:R-:W-:Y:S01]  /*7e50*/  FMUL R11, R47, R11 ;  /* 0x0000000b2f0b7220 */ /* 0x000fe20000400000 */
[----:B------:R-:W-:Y:S01]  /*7e60*/  F2FP.F16.E4M3.UNPACK_B R64, R59.H1 ;  /* 0x0000003bff40723e */ /* 0x000fe200030006ff */
[----:B------:R-:W-:Y:S01]  /*7e70*/  HADD2.F32 R59, -RZ, R60.H0_H0 ;  /* 0x2000003cff3b7230 */ /* 0x000fe20000004100 */
[----:B------:R-:W-:Y:S01]  /*7e80*/  F2FP.SATFINITE.E4M3.F32.PACK_AB_MERGE_C R96, R5, R4, R96 ;  /* 0x000000040560723e */ /* 0x000fe20004807060 */
[C---:B------:R-:W-:Y:S01]  /*7e90*/  FFMA R11, R49.reuse, R56, R11 ;  /* 0x00000038310b7223 */ /* 0x040fe2000000000b */
[C---:B------:R-:W-:Y:S01]  /*7ea0*/  FFMA R12, R49.reuse, R57, R12 ;  /* 0x00000039310c7223 */ /* 0x040fe2000000000c */
[----:B------:R-:W-:Y:S01]  /*7eb0*/  FFMA R13, R49, R58, R13 ;  /* 0x0000003a310d7223 */ /* 0x000fe2000000000d */
[----:B------:R-:W-:Y:S02]  /*7ec0*/  HADD2.F32 R62, -RZ, R62.H1_H1 ;  /* 0x3000003eff3e7230 */ /* 0x000fe40000004100 */
[----:B------:R-:W-:Y:S01]  /*7ed0*/  FMUL R14, R47, R14 ;  /* 0x0000000e2f0e7220 */ /* 0x000fe20000400000 */
[----:B------:R-:W-:Y:S01]  /*7ee0*/  HADD2.F32 R60, -RZ, R60.H1_H1 ;  /* 0x3000003cff3c7230 */ /* 0x000fe20000004100 */
[----:B------:R-:W-:Y:S01]  /*7ef0*/  F2FP.SATFINITE.E4M3.F32.PACK_AB_MERGE_C R97, R11, R10, RZ ;  /* 0x0000000a0b61723e */ /* 0x000fe200048070ff */
[----:B------:R-:W-:Y:S02]  /*7f00*/  HADD2.F32 R51, -RZ, R77.H0_H0 ;  /* 0x2000004dff337230 */ /* 0x000fe40000004100 */
[----:B------:R-:W-:Y:S01]  /*7f10*/  FFMA R14, R49, R59, R14 ;  /* 0x0000003b310e7223 */ /* 0x000fe2000000000e */
[----:B------:R-:W-:Y:S01]  /*7f20*/  FMUL R15, R47, R15 ;  /* 0x0000000f2f0f7220 */ /* 0x000fe20000400000 */
[--C-:B------:R-:W-:Y:S01]  /*7f30*/  HADD2.F32 R63, -RZ, R64.reuse.H0_H0 ;  /* 0x20000040ff3f7230 */ /* 0x100fe20000004100 */
[----:B------:R-:W-:Y:S01]  /*7f40*/  F2FP.SATFINITE.E4M3.F32.PACK_AB_MERGE_C R97, R9, R8, R97 ;  /* 0x000000080961723e */ /* 0x000fe20004807061 */
[----:B------:R-:W-:Y:S02]  /*7f50*/  HADD2.F32 R64, -RZ, R64.H1_H1 ;  /* 0x30000040ff407230 */ /* 0x000fe40000004100 */
[C---:B------:R-:W-:Y:S01]  /*7f60*/  FFMA R15, R49.reuse, R60, R15 ;  /* 0x0000003c310f7223 */ /* 0x040fe2000000000f */
[C---:B------:R-:W-:Y:S01]  /*7f70*/  FFMA R16, R49.reuse, R61, R16 ;  /* 0x0000003d31107223 */ /* 0x040fe20000000010 */
[----:B------:R-:W-:Y:S01]  /*7f80*/  FFMA R17, R49, R62, R17 ;  /* 0x0000003e31117223 */ /* 0x000fe20000000011 */
[C---:B------:R-:W-:Y:S01]  /*7f90*/  FMUL R18, R47.reuse, R18 ;  /* 0x000000122f127220 */ /* 0x040fe20000400000 */
[C---:B------:R-:W-:Y:S01]  /*7fa0*/  FMUL R19, R47.reuse, R19 ;  /* 0x000000132f137220 */ /* 0x040fe20000400000 */
[--C-:B------:R-:W-:Y:S02]  /*7fb0*/  HADD2.F32 R66, -RZ, R68.reuse.H0_H0 ;  /* 0x20000044ff427230 */ /* 0x100fe40000004100 */
[----:B------:R-:W-:Y:S01]  /*7fc0*/  FMUL R3, R47, R22 ;  /* 0x000000162f037220 */ /* 0x000fe20000400000 */
[C---:B------:R-:W-:Y:S01]  /*7fd0*/  FFMA R18, R49.reuse, R63, R18 ;  /* 0x0000003f31127223 */ /* 0x040fe20000000012 */
[----:B------:R-:W-:Y:S02]  /*7fe0*/  HADD2.F32 R68, -RZ, R68.H1_H1 ;  /* 0x30000044ff447230 */ /* 0x000fe40000004100 */
[----:B------:R-:W-:Y:S01]  /*7ff0*/  FFMA R19, R49, R64, R19 ;  /* 0x0000004031137223 */ /* 0x000fe20000000013 */
[----:B------:R-:W-:Y:S01]  /*8000*/  FMUL R23, R47, R23 ;  /* 0x000000172f177220 */ /* 0x000fe20000400000 */
[C---:B------:R-:W-:Y:S01]  /*8010*/  FFMA R0, R49.reuse, R65, R0 ;  /* 0x0000004131007223 */ /* 0x040fe20000000000 */
[C---:B------:R-:W-:Y:S01]  /*8020*/  FFMA R2, R49.reuse, R67, R2 ;  /* 0x0000004331027223 */ /* 0x040fe20000000002 */
[--C-:B------:R-:W-:Y:S02]  /*8030*/  HADD2.F32 R71, -RZ, R72.reuse.H0_H0 ;  /* 0x20000048ff477230 */ /* 0x100fe40000004100 */
[----:B------:R-:W-:Y:S01]  /*8040*/  FFMA R3, R49, R66, R3 ;  /* 0x0000004231037223 */ /* 0x000fe20000000003 */
[----:B------:R-:W-:Y:S02]  /*8050*/  HADD2.F32 R72, -RZ, R72.H1_H1 ;  /* 0x30000048ff487230 */ /* 0x000fe40000004100 */
[----:B------:R-:W-:Y:S01]  /*8060*/  FMUL R22, R47, R26 ;  /* 0x0000001a2f167220 */ /* 0x000fe20000400000 */
        /* <DEDUP_REMOVED lines=18> */
[----:B------:R-:W-:Y:S01]  /*8190*/  F2FP.SATFINITE.E4M3.F32.PACK_AB_MERGE_C R98, R15, R14, RZ ;  /* 0x0000000e0f62723e */ /* 0x000fe200048070ff */
[----:B------:R-:W-:Y:S01]  /*81a0*/  FFMA R28, R49, R51, R28 ;  /* 0x00000033311c7223 */ /* 0x000fe2000000001c */
[----:B------:R-:W-:Y:S01]  /*81b0*/  F2FP.SATFINITE.E4M3.F32.PACK_AB_MERGE_C R99, R19, R18, RZ ;  /* 0x000000121363723e */ /* 0x000fe200048070ff */
[C---:B------:R-:W-:Y:S01]  /*81c0*/  FFMA R29, R49.reuse, R48, R29 ;  /* 0x00000030311d7223 */ /* 0x040fe2000000001d */
[C---:B------:R-:W-:Y:S01]  /*81d0*/  FFMA R30, R49.reuse, R77, R30 ;  /* 0x0000004d311e7223 */ /* 0x040fe2000000001e */
[----:B------:R-:W-:Y:S01]  /*81e0*/  FFMA R35, R49, R50, R35 ;  /* 0x0000003231237223 */ /* 0x000fe20000000023 */
[----:B------:R-:W-:Y:S02]  /*81f0*/  F2FP.SATFINITE.E4M3.F32.PACK_AB_MERGE_C R98, R13, R12, R98 ;  /* 0x0000000c0d62723e */ /* 0x000fe40004807062 */
[----:B------:R-:W-:Y:S02]  /*8200*/  F2FP.SATFINITE.E4M3.F32.PACK_AB_MERGE_C R99, R17, R16, R99 ;  /* 0x000000101163723e */ /* 0x000fe40004807063 */
[----:B------:R-:W-:Y:S02]  /*8210*/  F2FP.SATFINITE.E4M3.F32.PACK_AB_MERGE_C R117, R23, R3, RZ ;  /* 0x000000031775723e */ /* 0x000fe400048070ff */
[----:B------:R-:W-:Y:S01]  /*8220*/  F2FP.SATFINITE.E4M3.F32.PACK_AB_MERGE_C R118, R27, R22, RZ ;  /* 0x000000161b76723e */ /* 0x000fe200048070ff */
[----:B------:R1:W-:Y:S01]  /*8230*/  STS.128 [R112+UR41+0x1400], R96 ;  /* 0x0014006070007988 */ /* 0x0003e20008000c29 */
[----:B------:R-:W-:Y:S02]  /*8240*/  F2FP.SATFINITE.E4M3.F32.PACK_AB_MERGE_C R120, R31, R26, RZ ;  /* 0x0000001a1f78723e */ /* 0x000fe400048070ff */
[----:B------:R-:W-:Y:S02]  /*8250*/  F2FP.SATFINITE.E4M3.F32.PACK_AB_MERGE_C R121, R35, R30, RZ ;  /* 0x0000001e2379723e */ /* 0x000fe400048070ff */
[----:B------:R-:W-:Y:S02]  /*8260*/  F2FP.SATFINITE.E4M3.F32.PACK_AB_MERGE_C R116, R2, R0, R117 ;  /* 0x000000000274723e */ /* 0x000fe40004807075 */
[----:B------:R-:W-:Y:S02]  /*8270*/  F2FP.SATFINITE.E4M3.F32.PACK_AB_MERGE_C R117, R21, R20, R118 ;  /* 0x000000141575723e */ /* 0x000fe40004807076 */
[----:B------:R-:W-:Y:S02]  /*8280*/  F2FP.SATFINITE.E4M3.F32.PACK_AB_MERGE_C R118, R25, R24, R120 ;  /* 0x000000181976723e */ /* 0x000fe40004807078 */
[----:B------:R-:W-:Y:S02]  /*8290*/  F2FP.SATFINITE.E4M3.F32.PACK_AB_MERGE_C R119, R29, R28, R121 ;  /* 0x0000001c1d77723e */ /* 0x000fe40004807079 */
[----:B------:R-:W-:Y:S03]  /*82a0*/  IADD3 R120, PT, PT, R44, 0x1, RZ ;  /* 0x000000012c787810 */ /* 0x000fe60007ffe0ff */
[----:B------:R1:W-:Y:S01]  /*82b0*/  STS.128 [R111+0x1010], R116 ;  /* 0x001010746f007388 */ /* 0x0003e20000000c00 */
[----:B------:R-:W-:Y:S01]  /*82c0*/  @!PT LDS RZ, [RZ] ;  /* 0x00000000fffff984 */ /* 0x000fe20000000800 */
[----:B------:R-:W-:Y:S01]  /*82d0*/  @!PT LDS RZ, [RZ] ;  /* 0x00000000fffff984 */ /* 0x000fe20000000800 */
[----:B------:R-:W-:Y:S01]  /*82e0*/  @!PT LDS RZ, [RZ] ;  /* 0x00000000fffff984 */ /* 0x000fe20000000800 */
[----:B------:R-:W-:Y:S01]  /*82f0*/  @!PT LDS RZ, [RZ] ;  /* 0x00000000fffff984 */ /* 0x000fe20000000800 */
[----:B------:R3:W-:Y:S07]  /*8300*/  MEMBAR.ALL.CTA ;  /* 0x0000000000007992 */ /* 0x0007ee0000008000 */
[----:B---3--:R-:W3:Y:S02]  /*8310*/  FENCE.VIEW.ASYNC.S ;  /* 0x00000000000073c6 */ /* 0x008ee40000000000 */
[----:B---3--:R-:W-:Y:S06]  /*8320*/  BAR.SYNC.DEFER_BLOCKING 0x1, 0x80 ;  /* 0x0042000000007b1d */ /* 0x008fec0000010000 */
[----:B------:R-:W-:Y:S05]  /*8330*/  @P0 BRA `(.L_x_143) ;  /* 0x0000000000840947 */ /* 0x000fea0003800000 */
[C---:B------:R-:W-:Y:S01]  /*8340*/  ISETP.NE.AND P0, PT, R94.reuse, 0x1, PT ;  /* 0x000000015e00780c */ /* 0x040fe20003f05270 */
[----:B------:R-:W-:Y:S01]  /*8350*/  IMAD.SHL.U32 R0, R103, 0x40, RZ ;  /* 0x0000004067007824 */ /* 0x000fe200078e00ff */
[----:B------:R-:W-:Y:S01]  /*8360*/  R2UR UR9, R101 ;  /* 0x00000000650972ca */ /* 0x000fe200000e0000 */
[----:B------:R-:W-:Y:S01]  /*8370*/  UIADD3 UR13, UPT, UPT, UR41, 0x1400, URZ ;  /* 0x00001400290d7890 */ /* 0x000fe2000fffe0ff */
[----:B------:R-:W-:Y:S01]  /*8380*/  R2UR UR7, R94 ;  /* 0x000000005e0772ca */ /* 0x000fe200000e0000 */
[C---:B------:R-:W-:Y:S01]  /*8390*/  IMAD.HI.U32 R3, R0.reuse, R95, RZ ;  /* 0x0000005f00037227 */ /* 0x040fe200078e00ff */
[C---:B------:R-:W-:Y:S02]  /*83a0*/  R2UR UR10, R0.reuse ;  /* 0x00000000000a72ca */ /* 0x040fe400000e0000 */
[C---:B------:R-:W-:Y:S01]  /*83b0*/  R2UR UR5, R93.reuse ;  /* 0x000000005d0572ca */ /* 0x040fe200000e0000 */
[----:B------:R-:W-:Y:S01]  /*83c0*/  IMAD.U32 R114, RZ, RZ, UR13 ;  /* 0x0000000dff727e24 */ /* 0x000fe2000f8e00ff */
[----:B------:R-:W-:Y:S04]  /*83d0*/  SHF.R.U32.HI R3, RZ, R92, R3 ;  /* 0x0000005cff037219 */ /* 0x000fe80000011603 */
[----:B------:R-:W-:Y:S01]  /*83e0*/  SEL R3, R0, R3, !P0 ;  /* 0x0000000300037207 */ /* 0x000fe20004000000 */
[----:B------:R-:W-:Y:S01]  /*83f0*/  USHF.L.U32 UR9, UR9, 0x6, URZ ;  /* 0x0000000609097899 */ /* 0x000fe200080006ff */
[----:B------:R-:W-:Y:S02]  /*8400*/  ISETP.NE.AND P0, PT, R93, 0x1, PT ;  /* 0x000000015d00780c */ /* 0x000fe40003f05270 */
[C---:B------:R-:W-:Y:S01]  /*8410*/  R2UR UR4, R3.reuse ;  /* 0x00000000030472ca */ /* 0x040fe200000e0000 */
[C---:B------:R-:W-:Y:S01]  /*8420*/  IMAD.HI.U32 R2, R3.reuse, R90, RZ ;  /* 0x0000005a03027227 */ /* 0x040fe200078e00ff */
[----:B------:R-:W-:Y:S02]  /*8430*/  R2UR UR11, R3 ;  /* 0x00000000030b72ca */ /* 0x000fe400000e0000 */
[----:B------:R-:W-:Y:S01]  /*8440*/  R2UR UR8, R114 ;  /* 0x00000000720872ca */ /* 0x000fe200000e0000 */
[----:B------:R-:W-:Y:S01]  /*8450*/  IMAD.MOV R4, RZ, RZ, -R3 ;  /* 0x000000ffff047224 */ /* 0x000fe200078e0a03 */
[----:B------:R-:W-:Y:S04]  /*8460*/  SHF.R.U32.HI R2, RZ, R91, R2 ;  /* 0x0000005bff027219 */ /* 0x000fe80000011602 */
[----:B------:R-:W-:Y:S01]  /*8470*/  R2UR UR12, R2 ;  /* 0x00000000020c72ca */ /* 0x000fe200000e0000 */
[----:B------:R-:W-:Y:S01]  /*8480*/  VOTEU.ANY UP0, P0 ;  /* 0x0000000000ff7886 */ /* 0x000fe20000000100 */
[----:B------:R-:W-:Y:S11]  /*8490*/  R2UR UR6, R4 ;  /* 0x00000000040672ca */ /* 0x000ff600000e0000 */
[----:B------:R-:W-:Y:S02]  /*84a0*/  USEL UR12, UR4, UR12, !UP0 ;  /* 0x0000000c040c7287 */ /* 0x000fe4000c000000 */
[----:B------:R-:W-:Y:S02]  /*84b0*/  UIADD3 UR14, UP0, UPT, UR46, 0x680, URZ ;  /* 0x000006802e0e7890 */ /* 0x000fe4000ff1e0ff */
[----:B------:R-:W-:Y:S02]  /*84c0*/  UIMAD UR10, UR7, UR6, UR10 ;  /* 0x00000006070a72a4 */ /* 0x000fe4000f8e020a */
[----:B------:R-:W-:Y:S01]  /*84d0*/  IMAD R2, RZ, RZ, -UR12 ;  /* 0x8000000cff027e24 */ /* 0x000fe2000f8e02ff */
[----:B------:R-:W-:Y:S04]  /*84e0*/  UIADD3.X UR15, UPT, UPT, URZ, UR47, URZ, UP0, !UPT ;  /* 0x0000002fff0f7290 */ /* 0x000fe800087fe4ff */
[----:B------:R-:W-:Y:S11]  /*84f0*/  R2UR UR4, R2 ;  /* 0x00000000020472ca */ /* 0x000ff600000e0000 */
[----:B------:R-:W-:Y:S02]  /*8500*/  @!UPT UIADD3 URZ, UPT, UPT, URZ, URZ, URZ ;  /* 0x000000fffffff290 */ /* 0x000fe4000fffe0ff */
[----:B------:R-:W-:Y:S09]  /*8510*/  UIMAD UR11, UR5, UR4, UR11 ;  /* 0x00000004050b72a4 */ /* 0x000ff2000f8e020b */
[----:B------:R3:W-:Y:S01]  /*8520*/  UTMASTG.4D.IM2COL [UR8], [UR14] ;  /* 0x000000080e0073b5 */ /* 0x0007e20008058000 */
[----:B------:R0:W-:Y:S01]  /*8530*/  UTMACMDFLUSH ;  /* 0x00000000000079b7 */ /* 0x0001e20000000000 */
[----:B---3--:R-:W-:Y:S04]  /*8540*/  DEPBAR.LE SB0, 0x0 ;  /* 0x000080000000791a */ /* 0x008fe80000000000 */
.L_x_143:
[----:B------:R-:W-:Y:S05]  /*8550*/  BSYNC.RECONVERGENT B0 ;  /* 0x0000000000007941 */ /* 0x000fea0003800200 */
.L_x_142:
[----:B------:R-:W-:Y:S01]  /*8560*/  BAR.SYNC.DEFER_BLOCKING 0x1, 0x80 ;  /* 0x0042000000007b1d */ /* 0x000fe20000010000 */
[----:B------:R-:W-:Y:S01]  /*8570*/  ISETP.NE.AND P1, PT, R115, RZ, PT ;  /* 0x000000ff7300720c */ /* 0x000fe20003f25270 */
[----:B------:R-:W-:Y:S01]  /*8580*/  IMAD.IADD R101, R43, 0x1, R79 ;  /* 0x000000012b657824 */ /* 0x000fe200078e024f */
[C---:B------:R-:W-:Y:S01]  /*8590*/  ISETP.NE.AND P0, PT, R120.reuse, 0x2, PT ;  /* 0x000000027800780c */ /* 0x040fe20003f05270 */
[----:B------:R-:W-:Y:S01]  /*85a0*/  IMAD.IADD R103, R45, 0x1, R100 ;  /* 0x000000012d677824 */ /* 0x000fe200078e0264 */
[----:B------:R-:W-:Y:S02]  /*85b0*/  LOP3.LUT R109, R109, 0x1, RZ, 0x3c, !PT ;  /* 0x000000016d6d7812 */ /* 0x000fe400078e3cff */
[----:B------:R-:W-:Y:S02]  /*85c0*/  SEL R3, RZ, 0x1, P0 ;  /* 0x00000001ff037807 */ /* 0x000fe40000000000 */
[----:B------:R-:W-:Y:S02]  /*85d0*/  SEL R44, R120, RZ, P0 ;  /* 0x000000ff782c7207 */ /* 0x000fe40000000000 */
[----:B------:R-:W-:Y:S01]  /*85e0*/  LOP3.LUT R110, R110, R3, RZ, 0x3c, !PT ;  /* 0x000000036e6e7212 */ /* 0x000fe200078e3cff */
[----:B------:R-:W-:Y:S02]  /*85f0*/  UMOV UR45, UR43 ;  /* 0x0000002b002d7c82 */ /* 0x000fe40008000000 */
[----:B------:R-:W-:Y:S05]  /*8600*/  @P1 BRA `(.L_x_144) ;  /* 0xffffffe400541947 */ /* 0x000fea000383ffff */
[----:B------:R-:W-:Y:S05]  /*8610*/  EXIT ;  /* 0x000000000000794d */ /* 0x000fea0003800000 */
.L_x_25:
[----:B------:R-:W-:Y:S07]  /*8620*/  MOV R2, UR9 ;  /* 0x0000000900027c02 */ /* 0x000fee0008000f00 */
.L_x_145:
[----:B-1----:R1:W2:Y:S02]  /*8630*/  SYNCS.PHASECHK.TRANS64.TRYWAIT P1, [R2+URZ+0x1b0], R5 ;  /* 0x0001b005020075a7 */ /* 0x0022a400080211ff */
[----:B--2---:R-:W-:Y:S05]  /*8640*/  @!P1 NANOSLEEP.SYNCS 0x989680 ;  /* 0x009896800000995d */ /* 0x004fea0003900000 */
[----:B------:R-:W2:Y:S02]  /*8650*/  @!P1 SYNCS.PHASECHK.TRANS64 P1, [R2+URZ+0x1b0], R5 ;  /* 0x0001b005020095a7 */ /* 0x000ea400080210ff */
[----:B--2---:R-:W-:Y:S05]  /*8660*/  @!P1 BRA `(.L_x_145) ;  /* 0xfffffffc00f09947 */ /* 0x004fea000383ffff */
[----:B------:R-:W-:Y:S05]  /*8670*/  BRA `(.L_x_24) ;  /* 0xffffff9800347947 */ /* 0x000fea000383ffff */
.L_x_32:
[----:B------:R-:W-:Y:S07]  /*8680*/  MOV R2, UR9 ;  /* 0x0000000900027c02 */ /* 0x000fee0008000f00 */
.L_x_146:
[----:B-1----:R1:W2:Y:S02]  /*8690*/  SYNCS.PHASECHK.TRANS64.TRYWAIT P0, [R2+URZ+0x1b0], R5 ;  /* 0x0001b005020075a7 */ /* 0x0022a400080011ff */
[----:B--2---:R-:W-:Y:S05]  /*86a0*/  @!P0 NANOSLEEP.SYNCS 0x989680 ;  /* 0x009896800000895d */ /* 0x004fea0003900000 */
[----:B------:R-:W2:Y:S02]  /*86b0*/  @!P0 SYNCS.PHASECHK.TRANS64 P0, [R2+URZ+0x1b0], R5 ;  /* 0x0001b005020085a7 */ /* 0x000ea400080010ff */
[----:B--2---:R-:W-:Y:S05]  /*86c0*/  @!P0 BRA `(.L_x_146) ;  /* 0xfffffffc00f08947 */ /* 0x004fea000383ffff */
[----:B------:R-:W-:Y:S05]  /*86d0*/  BRA `(.L_x_31) ;  /* 0xffffff9c00a47947 */ /* 0x000fea000383ffff */
.L_x_37:
[----:B-1----:R-:W-:-:S07]  /*86e0*/  MOV R2, UR30 ;  /* 0x0000001e00027c02 */ /* 0x002fce0008000f00 */
.L_x_147:
[----:B-1----:R1:W2:Y:S02]  /*86f0*/  SYNCS.PHASECHK.TRANS64.TRYWAIT P0, [R2+URZ+0x380], R3 ;  /* 0x00038003020075a7 */ /* 0x0022a400080011ff */
[----:B--2---:R-:W-:Y:S05]  /*8700*/  @!P0 NANOSLEEP.SYNCS 0x989680 ;  /* 0x009896800000895d */ /* 0x004fea0003900000 */
[----:B------:R-:W2:Y:S02]  /*8710*/  @!P0 SYNCS.PHASECHK.TRANS64 P0, [R2+URZ+0x380], R3 ;  /* 0x00038003020085a7 */ /* 0x000ea400080010ff */
[----:B--2---:R-:W-:Y:S05]  /*8720*/  @!P0 BRA `(.L_x_147) ;  /* 0xfffffffc00f08947 */ /* 0x004fea000383ffff */
[----:B------:R-:W-:Y:S05]  /*8730*/  BRA `(.L_x_148) ;  /* 0xffffffa000787947 */ /* 0x000fea000383ffff */
.L_x_41:
[----:B------:R-:W-:-:S07]  /*8740*/  MOV R0, UR4 ;  /* 0x0000000400007c02 */ /* 0x000fce0008000f00 */
.L_x_149:
[----:B-1----:R1:W2:Y:S02]  /*8750*/  SYNCS.PHASECHK.TRANS64.TRYWAIT P0, [R0+URZ], R3 ;  /* 0x00000003000075a7 */ /* 0x0022a400080011ff */
[----:B--2---:R-:W-:Y:S05]  /*8760*/  @!P0 NANOSLEEP.SYNCS 0x989680 ;  /* 0x009896800000895d */ /* 0x004fea0003900000 */
[----:B------:R-:W2:Y:S02]  /*8770*/  @!P0 SYNCS.PHASECHK.TRANS64 P0, [R0+URZ], R3 ;  /* 0x00000003000085a7 */ /* 0x000ea400080010ff */
[----:B--2---:R-:W-:Y:S05]  /*8780*/  @!P0 BRA `(.L_x_149) ;  /* 0xfffffffc00f08947 */ /* 0x004fea000383ffff */
[----:B------:R-:W-:Y:S05]  /*8790*/  BRA `(.L_x_150) ;  /* 0xffffffa400cc7947 */ /* 0x000fea000383ffff */
.L_x_42:
[----:B------:R-:W-:-:S07]  /*87a0*/  MOV R0, UR4 ;  /* 0x0000000400007c02 */ /* 0x000fce0008000f00 */
.L_x_151:
[----:B-1----:R1:W2:Y:S02]  /*87b0*/  SYNCS.PHASECHK.TRANS64.TRYWAIT P0, [R0+URZ], R3 ;  /* 0x00000003000075a7 */ /* 0x0022a400080011ff */
[----:B--2---:R-:W-:Y:S05]  /*87c0*/  @!P0 NANOSLEEP.SYNCS 0x989680 ;  /* 0x009896800000895d */ /* 0x004fea0003900000 */
[----:B------:R-:W2:Y:S02]  /*87d0*/  @!P0 SYNCS.PHASECHK.TRANS64 P0, [R0+URZ], R3 ;  /* 0x00000003000085a7 */ /* 0x000ea400080010ff */
[----:B--2---:R-:W-:Y:S05]  /*87e0*/  @!P0 BRA `(.L_x_151) ;  /* 0xfffffffc00f08947 */ /* 0x004fea000383ffff */
[----:B------:R-:W-:Y:S05]  /*87f0*/  BRA `(.L_x_152) ;  /* 0xffffffa400d87947 */ /* 0x000fea000383ffff */
.L_x_43:
[----:B------:R-:W-:-:S07]  /*8800*/  MOV R0, UR4 ;  /* 0x0000000400007c02 */ /* 0x000fce0008000f00 */
.L_x_153:
[----:B-1----:R1:W2:Y:S02]  /*8810*/  SYNCS.PHASECHK.TRANS64.TRYWAIT P0, [R0+URZ], R3 ;  /* 0x00000003000075a7 */ /* 0x0022a400080011ff */
[----:B--2---:R-:W-:Y:S05]  /*8820*/  @!P0 NANOSLEEP.SYNCS 0x989680 ;  /* 0x009896800000895d */ /* 0x004fea0003900000 */
[----:B------:R-:W2:Y:S02]  /*8830*/  @!P0 SYNCS.PHASECHK.TRANS64 P0, [R0+URZ], R3 ;  /* 0x00000003000085a7 */ /* 0x000ea400080010ff */
[----:B--2---:R-:W-:Y:S05]  /*8840*/  @!P0 BRA `(.L_x_153) ;  /* 0xfffffffc00f08947 */ /* 0x004fea000383ffff */
[----:B------:R-:W-:Y:S05]  /*8850*/  BRA `(.L_x_154) ;  /* 0xffffffa400e47947 */ /* 0x000fea000383ffff */
.L_x_44:
[----:B------:R-:W-:-:S07]  /*8860*/  MOV R0, UR4 ;  /* 0x0000000400007c02 */ /* 0x000fce0008000f00 */
.L_x_155:
[----:B-1----:R1:W2:Y:S02]  /*8870*/  SYNCS.PHASECHK.TRANS64.TRYWAIT P0, [R0+URZ], R3 ;  /* 0x00000003000075a7 */ /* 0x0022a400080011ff */
[----:B--2---:R-:W-:Y:S05]  /*8880*/  @!P0 NANOSLEEP.SYNCS 0x989680 ;  /* 0x009896800000895d */ /* 0x004fea0003900000 */
[----:B------:R-:W2:Y:S02]  /*8890*/  @!P0 SYNCS.PHASECHK.TRANS64 P0, [R0+URZ], R3 ;  /* 0x00000003000085a7 */ /* 0x000ea400080010ff */
[----:B--2---:R-:W-:Y:S05]  /*88a0*/  @!P0 BRA `(.L_x_155) ;  /* 0xfffffffc00f08947 */ /* 0x004fea000383ffff */
[----:B------:R-:W-:Y:S05]  /*88b0*/  BRA `(.L_x_156) ;  /* 0xffffffa400f07947 */ /* 0x000fea000383ffff */
.L_x_45:
[----:B------:R-:W-:-:S07]  /*88c0*/  MOV R0, UR4 ;  /* 0x0000000400007c02 */ /* 0x000fce0008000f00 */
.L_x_157:
[----:B-1----:R1:W2:Y:S02]  /*88d0*/  SYNCS.PHASECHK.TRANS64.TRYWAIT P0, [R0+URZ], R3 ;  /* 0x00000003000075a7 */ /* 0x0022a400080011ff */
[----:B--2---:R-:W-:Y:S05]  /*88e0*/  @!P0 NANOSLEEP.SYNCS 0x989680 ;  /* 0x009896800000895d */ /* 0x004fea0003900000 */
[----:B------:R-:W2:Y:S02]  /*88f0*/  @!P0 SYNCS.PHASECHK.TRANS64 P0, [R0+URZ], R3 ;  /* 0x00000003000085a7 */ /* 0x000ea400080010ff */
[----:B--2---:R-:W-:Y:S05]  /*8900*/  @!P0 BRA `(.L_x_157) ;  /* 0xfffffffc00f08947 */ /* 0x004fea000383ffff */
[----:B------:R-:W-:Y:S05]  /*8910*/  BRA `(.L_x_158) ;  /* 0xffffffa400fc7947 */ /* 0x000fea000383ffff */
.L_x_46:
[----:B------:R-:W-:-:S07]  /*8920*/  MOV R0, UR4 ;  /* 0x0000000400007c02 */ /* 0x000fce0008000f00 */
.L_x_159:
[----:B-1----:R1:W2:Y:S02]  /*8930*/  SYNCS.PHASECHK.TRANS64.TRYWAIT P0, [R0+URZ], R3 ;  /* 0x00000003000075a7 */ /* 0x0022a400080011ff */
[----:B--2---:R-:W-:Y:S05]  /*8940*/  @!P0 NANOSLEEP.SYNCS 0x989680 ;  /* 0x009896800000895d */ /* 0x004fea0003900000 */
[----:B------:R-:W2:Y:S02]  /*8950*/  @!P0 SYNCS.PHASECHK.TRANS64 P0, [R0+URZ], R3 ;  /* 0x00000003000085a7 */ /* 0x000ea400080010ff */
[----:B--2---:R-:W-:Y:S05]  /*8960*/  @!P0 BRA `(.L_x_159) ;  /* 0xfffffffc00f08947 */ /* 0x004fea000383ffff */
[----:B------:R-:W-:Y:S05]  /*8970*/  BRA `(.L_x_160) ;  /* 0xffffffa800087947 */ /* 0x000fea000383ffff */
.L_x_47:
[----:B------:R-:W-:-:S07]  /*8980*/  MOV R0, UR4 ;  /* 0x0000000400007c02 */ /* 0x000fce0008000f00 */
.L_x_161:
[----:B-1----:R1:W2:Y:S02]  /*8990*/  SYNCS.PHASECHK.TRANS64.TRYWAIT P0, [R0+URZ], R3 ;  /* 0x00000003000075a7 */ /* 0x0022a400080011ff */
[----:B--2---:R-:W-:Y:S05]  /*89a0*/  @!P0 NANOSLEEP.SYNCS 0x989680 ;  /* 0x009896800000895d */ /* 0x004fea0003900000 */
[----:B------:R-:W2:Y:S02]  /*89b0*/  @!P0 SYNCS.PHASECHK.TRANS64 P0, [R0+URZ], R3 ;  /* 0x00000003000085a7 */ /* 0x000ea400080010ff */
[----:B--2---:R-:W-:Y:S05]  /*89c0*/  @!P0 BRA `(.L_x_161) ;  /* 0xfffffffc00f08947 */ /* 0x004fea000383ffff */
[----:B------:R-:W-:Y:S05]  /*89d0*/  BRA `(.L_x_162) ;  /* 0xffffffa800147947 */ /* 0x000fea000383ffff */
.L_x_48:
[----:B------:R-:W-:-:S07]  /*89e0*/  MOV R0, UR4 ;  /* 0x0000000400007c02 */ /* 0x000fce0008000f00 */
.L_x_163:
[----:B-1----:R1:W2:Y:S02]  /*89f0*/  SYNCS.PHASECHK.TRANS64.TRYWAIT P0, [R0+URZ], R3 ;  /* 0x00000003000075a7 */ /* 0x0022a400080011ff */
[----:B--2---:R-:W-:Y:S05]  /*8a00*/  @!P0 NANOSLEEP.SYNCS 0x989680 ;  /* 0x009896800000895d */ /* 0x004fea0003900000 */
[----:B------:R-:W2:Y:S02]  /*8a10*/  @!P0 SYNCS.PHASECHK.TRANS64 P0, [R0+URZ], R3 ;  /* 0x00000003000085a7 */ /* 0x000ea400080010ff */
[----:B--2---:R-:W-:Y:S05]  /*8a20*/  @!P0 BRA `(.L_x_163) ;  /* 0xfffffffc00f08947 */ /* 0x004fea000383ffff */
[----:B------:R-:W-:Y:S05]  /*8a30*/  BRA `(.L_x_164) ;  /* 0xffffffa800207947 */ /* 0x000fea000383ffff */
.L_x_49:
[----:B------:R-:W-:-:S07]  /*8a40*/  MOV R0, UR4 ;  /* 0x0000000400007c02 */ /* 0x000fce0008000f00 */
.L_x_165:
[----:B-1----:R1:W2:Y:S02]  /*8a50*/  SYNCS.PHASECHK.TRANS64.TRYWAIT P0, [R0+URZ], R3 ;  /* 0x00000003000075a7 */ /* 0x0022a400080011ff */
[----:B--2---:R-:W-:Y:S05]  /*8a60*/  @!P0 NANOSLEEP.SYNCS 0x989680 ;  /* 0x009896800000895d */ /* 0x004fea0003900000 */
[----:B------:R-:W2:Y:S02]  /*8a70*/  @!P0 SYNCS.PHASECHK.TRANS64 P0, [R0+URZ], R3 ;  /* 0x00000003000085a7 */ /* 0x000ea400080010ff */
[----:B--2---:R-:W-:Y:S05]  /*8a80*/  @!P0 BRA `(.L_x_165) ;  /* 0xfffffffc00f08947 */ /* 0x004fea000383ffff */
[----:B------:R-:W-:Y:S05]  /*8a90*/  BRA `(.L_x_166) ;  /* 0xffffffa8002c7947 */ /* 0x000fea000383ffff */
.L_x_50:
[----:B------:R-:W-:-:S07]  /*8aa0*/  MOV R0, UR4 ;  /* 0x0000000400007c02 */ /* 0x000fce0008000f00 */
.L_x_167:
[----:B-1----:R1:W2:Y:S02]  /*8ab0*/  SYNCS.PHASECHK.TRANS64.TRYWAIT P0, [R0+URZ], R3 ;  /* 0x00000003000075a7 */ /* 0x0022a400080011ff */
[----:B--2---:R-:W-:Y:S05]  /*8ac0*/  @!P0 NANOSLEEP.SYNCS 0x989680 ;  /* 0x009896800000895d */ /* 0x004fea0003900000 */
[----:B------:R-:W2:Y:S02]  /*8ad0*/  @!P0 SYNCS.PHASECHK.TRANS64 P0, [R0+URZ], R3 ;  /* 0x00000003000085a7 */ /* 0x000ea400080010ff */
[----:B--2---:R-:W-:Y:S05]  /*8ae0*/  @!P0 BRA `(.L_x_167) ;  /* 0xfffffffc00f08947 */ /* 0x004fea000383ffff */
[----:B------:R-:W-:Y:S05]  /*8af0*/  BRA `(.L_x_168) ;  /* 0xffffffa800387947 */ /* 0x000fea000383ffff */
.L_x_51:
[----:B------:R-:W-:-:S07]  /*8b00*/  MOV R0, UR4 ;  /* 0x0000000400007c02 */ /* 0x000fce0008000f00 */
.L_x_169:
[----:B-1----:R1:W2:Y:S02]  /*8b10*/  SYNCS.PHASECHK.TRANS64.TRYWAIT P0, [R0+URZ], R3 ;  /* 0x00000003000075a7 */ /* 0x0022a400080011ff */
[----:B--2---:R-:W-:Y:S05]  /*8b20*/  @!P0 NANOSLEEP.SYNCS 0x989680 ;  /* 0x009896800000895d */ /* 0x004fea0003900000 */
[----:B------:R-:W2:Y:S02]  /*8b30*/  @!P0 SYNCS.PHASECHK.TRANS64 P0, [R0+URZ], R3 ;  /* 0x00000003000085a7 */ /* 0x000ea400080010ff */
[----:B--2---:R-:W-:Y:S05]  /*8b40*/  @!P0 BRA `(.L_x_169) ;  /* 0xfffffffc00f08947 */ /* 0x004fea000383ffff */
[----:B------:R-:W-:Y:S05]  /*8b50*/  BRA `(.L_x_170) ;  /* 0xffffffa800447947 */ /* 0x000fea000383ffff */
.L_x_52:
[----:B------:R-:W-:-:S07]  /*8b60*/  MOV R0, UR4 ;  /* 0x0000000400007c02 */ /* 0x000fce0008000f00 */
.L_x_171:
[----:B-1----:R1:W2:Y:S02]  /*8b70*/  SYNCS.PHASECHK.TRANS64.TRYWAIT P0, [R0+URZ], R3 ;  /* 0x00000003000075a7 */ /* 0x0022a400080011ff */
[----:B--2---:R-:W-:Y:S05]  /*8b80*/  @!P0 NANOSLEEP.SYNCS 0x989680 ;  /* 0x009896800000895d */ /* 0x004fea0003900000 */
[----:B------:R-:W2:Y:S02]  /*8b90*/  @!P0 SYNCS.PHASECHK.TRANS64 P0, [R0+URZ], R3 ;  /* 0x00000003000085a7 */ /* 0x000ea400080010ff */
[----:B--2---:R-:W-:Y:S05]  /*8ba0*/  @!P0 BRA `(.L_x_171) ;  /* 0xfffffffc00f08947 */ /* 0x004fea000383ffff */
[----:B------:R-:W-:Y:S05]  /*8bb0*/  BRA `(.L_x_172) ;  /* 0xffffffa800507947 */ /* 0x000fea000383ffff */
.L_x_53:
[----:B------:R-:W-:-:S07]  /*8bc0*/  MOV R0, UR4 ;  /* 0x0000000400007c02 */ /* 0x000fce0008000f00 */
.L_x_173:
[----:B-1----:R1:W2:Y:S02]  /*8bd0*/  SYNCS.PHASECHK.TRANS64.TRYWAIT P0, [R0+URZ], R3 ;  /* 0x00000003000075a7 */ /* 0x0022a400080011ff */
[----:B--2---:R-:W-:Y:S05]  /*8be0*/  @!P0 NANOSLEEP.SYNCS 0x989680 ;  /* 0x009896800000895d */ /* 0x004fea0003900000 */
[----:B------:R-:W2:Y:S02]  /*8bf0*/  @!P0 SYNCS.PHASECHK.TRANS64 P0, [R0+URZ], R3 ;  /* 0x00000003000085a7 */ /* 0x000ea400080010ff */
[----:B--2---:R-:W-:Y:S05]  /*8c00*/  @!P0 BRA `(.L_x_173) ;  /* 0xfffffffc00f08947 */ /* 0x004fea000383ffff */
[----:B------:R-:W-:Y:S05]  /*8c10*/  BRA `(.L_x_174) ;  /* 0xffffffa8005c7947 */ /* 0x000fea000383ffff */
.L_x_54:
[----:B------:R-:W-:-:S07]  /*8c20*/  MOV R0, UR4 ;  /* 0x0000000400007c02 */ /* 0x000fce0008000f00 */
.L_x_175:
[----:B-1----:R1:W2:Y:S02]  /*8c30*/  SYNCS.PHASECHK.TRANS64.TRYWAIT P0, [R0+URZ], R3 ;  /* 0x00000003000075a7 */ /* 0x0022a400080011ff */
[----:B--2---:R-:W-:Y:S05]  /*8c40*/  @!P0 NANOSLEEP.SYNCS 0x989680 ;  /* 0x009896800000895d */ /* 0x004fea0003900000 */
[----:B------:R-:W2:Y:S02]  /*8c50*/  @!P0 SYNCS.PHASECHK.TRANS64 P0, [R0+URZ], R3 ;  /* 0x00000003000085a7 */ /* 0x000ea400080010ff */
[----:B--2---:R-:W-:Y:S05]  /*8c60*/  @!P0 BRA `(.L_x_175) ;  /* 0xfffffffc00f08947 */ /* 0x004fea000383ffff */
[----:B------:R-:W-:Y:S05]  /*8c70*/  BRA `(.L_x_176) ;  /* 0xffffffa800687947 */ /* 0x000fea000383ffff */
.L_x_55:
[----:B------:R-:W-:-:S07]  /*8c80*/  MOV R0, UR4 ;  /* 0x0000000400007c02 */ /* 0x000fce0008000f00 */
.L_x_177:
[----:B-1----:R1:W2:Y:S02]  /*8c90*/  SYNCS.PHASECHK.TRANS64.TRYWAIT P0, [R0+URZ], R3 ;  /* 0x00000003000075a7 */ /* 0x0022a400080011ff */
[----:B--2---:R-:W-:Y:S05]  /*8ca0*/  @!P0 NANOSLEEP.SYNCS 0x989680 ;  /* 0x009896800000895d */ /* 0x004fea0003900000 */
[----:B------:R-:W2:Y:S02]  /*8cb0*/  @!P0 SYNCS.PHASECHK.TRANS64 P0, [R0+URZ], R3 ;  /* 0x00000003000085a7 */ /* 0x000ea400080010ff */
[----:B--2---:R-:W-:Y:S05]  /*8cc0*/  @!P0 BRA `(.L_x_177) ;  /* 0xfffffffc00f08947 */ /* 0x004fea000383ffff */
[----:B------:R-:W-:Y:S05]  /*8cd0*/  BRA `(.L_x_178) ;  /* 0xffffffa800747947 */ /* 0x000fea000383ffff */
.L_x_56:
[----:B------:R-:W-:-:S07]  /*8ce0*/  MOV R0, UR4 ;  /* 0x0000000400007c02 */ /* 0x000fce0008000f00 */
.L_x_179:
[----:B-1----:R1:W2:Y:S02]  /*8cf0*/  SYNCS.PHASECHK.TRANS64.TRYWAIT P0, [R0+URZ], R3 ;  /* 0x00000003000075a7 */ /* 0x0022a400080011ff */
[----:B--2---:R-:W-:Y:S05]  /*8d00*/  @!P0 NANOSLEEP.SYNCS 0x989680 ;  /* 0x009896800000895d */ /* 0x004fea0003900000 */
[----:B------:R-:W2:Y:S02]  /*8d10*/  @!P0 SYNCS.PHASECHK.TRANS64 P0, [R0+URZ], R3 ;  /* 0x00000003000085a7 */ /* 0x000ea400080010ff */
[----:B--2---:R-:W-:Y:S05]  /*8d20*/  @!P0 BRA `(.L_x_179) ;  /* 0xfffffffc00f08947 */ /* 0x004fea000383ffff */
[----:B------:R-:W-:Y:S05]  /*8d30*/  BRA `(.L_x_180) ;  /* 0xffffffa800807947 */ /* 0x000fea000383ffff */
.L_x_57:
[----:B------:R-:W-:-:S07]  /*8d40*/  MOV R0, UR4 ;  /* 0x0000000400007c02 */ /* 0x000fce0008000f00 */
.L_x_181:
[----:B-1----:R1:W2:Y:S02]  /*8d50*/  SYNCS.PHASECHK.TRANS64.TRYWAIT P0, [R0+URZ], R3 ;  /* 0x00000003000075a7 */ /* 0x0022a400080011ff */
[----:B--2---:R-:W-:Y:S05]  /*8d60*/  @!P0 NANOSLEEP.SYNCS 0x989680 ;  /* 0x009896800000895d */ /* 0x004fea0003900000 */
[----:B------:R-:W2:Y:S02]  /*8d70*/  @!P0 SYNCS.PHASECHK.TRANS64 P0, [R0+URZ], R3 ;  /* 0x00000003000085a7 */ /* 0x000ea400080010ff */
[----:B--2---:R-:W-:Y:S05]  /*8d80*/  @!P0 BRA `(.L_x_181) ;  /* 0xfffffffc00f08947 */ /* 0x004fea000383ffff */
[----:B------:R-:W-:Y:S05]  /*8d90*/  BRA `(.L_x_182) ;  /* 0xffffffa8008c7947 */ /* 0x000fea000383ffff */
.L_x_58:
[----:B------:R-:W-:-:S07]  /*8da0*/  MOV R0, UR4 ;  /* 0x0000000400007c02 */ /* 0x000fce0008000f00 */
.L_x_183:
[----:B-1----:R1:W2:Y:S02]  /*8db0*/  SYNCS.PHASECHK.TRANS64.TRYWAIT P0, [R0+URZ], R3 ;  /* 0x00000003000075a7 */ /* 0x0022a400080011ff */
[----:B--2---:R-:W-:Y:S05]  /*8dc0*/  @!P0 NANOSLEEP.SYNCS 0x989680 ;  /* 0x009896800000895d */ /* 0x004fea0003900000 */
[----:B------:R-:W2:Y:S02]  /*8dd0*/  @!P0 SYNCS.PHASECHK.TRANS64 P0, [R0+URZ], R3 ;  /* 0x00000003000085a7 */ /* 0x000ea400080010ff */
[----:B--2---:R-:W-:Y:S05]  /*8de0*/  @!P0 BRA `(.L_x_183) ;  /* 0xfffffffc00f08947 */ /* 0x004fea000383ffff */
[----:B------:R-:W-:Y:S05]  /*8df0*/  BRA `(.L_x_184) ;  /* 0xffffffa800987947 */ /* 0x000fea000383ffff */
.L_x_59:
[----:B------:R-:W-:-:S07]  /*8e00*/  MOV R0, UR4 ;  /* 0x0000000400007c02 */ /* 0x000fce0008000f00 */
.L_x_185:
[----:B-1----:R1:W2:Y:S02]  /*8e10*/  SYNCS.PHASECHK.TRANS64.TRYWAIT P0, [R0+URZ], R3 ;  /* 0x00000003000075a7 */ /* 0x0022a400080011ff */
[----:B--2---:R-:W-:Y:S05]  /*8e20*/  @!P0 NANOSLEEP.SYNCS 0x989680 ;  /* 0x009896800000895d */ /* 0x004fea0003900000 */
[----:B------:R-:W2:Y:S02]  /*8e30*/  @!P0 SYNCS.PHASECHK.TRANS64 P0, [R0+URZ], R3 ;  /* 0x00000003000085a7 */ /* 0x000ea400080010ff */
[----:B--2---:R-:W-:Y:S05]  /*8e40*/  @!P0 BRA `(.L_x_185) ;  /* 0xfffffffc00f08947 */ /* 0x004fea000383ffff */
[----:B------:R-:W-:Y:S05]  /*8e50*/  BRA `(.L_x_186) ;  /* 0xffffffa800a47947 */ /* 0x000fea000383ffff */
.L_x_60:
[----:B------:R-:W-:-:S07]  /*8e60*/  MOV R0, UR4 ;  /* 0x0000000400007c02 */ /* 0x000fce0008000f00 */
.L_x_187:
[----:B-1----:R1:W2:Y:S02]  /*8e70*/  SYNCS.PHASECHK.TRANS64.TRYWAIT P0, [R0+URZ], R3 ;  /* 0x00000003000075a7 */ /* 0x0022a400080011ff */
[----:B--2---:R-:W-:Y:S05]  /*8e80*/  @!P0 NANOSLEEP.SYNCS 0x989680 ;  /* 0x009896800000895d */ /* 0x004fea0003900000 */
[----:B------:R-:W2:Y:S02]  /*8e90*/  @!P0 SYNCS.PHASECHK.TRANS64 P0, [R0+URZ], R3 ;  /* 0x00000003000085a7 */ /* 0x000ea400080010ff */
[----:B--2---:R-:W-:Y:S05]  /*8ea0*/  @!P0 BRA `(.L_x_187) ;  /* 0xfffffffc00f08947 */ /* 0x004fea000383ffff */
[----:B------:R-:W-:Y:S05]  /*8eb0*/  BRA `(.L_x_188) ;  /* 0xffffffa800b07947 */ /* 0x000fea000383ffff */
.L_x_61:
[----:B------:R-:W-:-:S07]  /*8ec0*/  MOV R0, UR4 ;  /* 0x0000000400007c02 */ /* 0x000fce0008000f00 */
.L_x_189:
[----:B-1----:R1:W2:Y:S02]  /*8ed0*/  SYNCS.PHASECHK.TRANS64.TRYWAIT P0, [R0+URZ], R3 ;  /* 0x00000003000075a7 */ /* 0x0022a400080011ff */
[----:B--2---:R-:W-:Y:S05]  /*8ee0*/  @!P0 NANOSLEEP.SYNCS 0x989680 ;  /* 0x009896800000895d */ /* 0x004fea0003900000 */
[----:B------:R-:W2:Y:S02]  /*8ef0*/  @!P0 SYNCS.PHASECHK.TRANS64 P0, [R0+URZ], R3 ;  /* 0x00000003000085a7 */ /* 0x000ea400080010ff */
[----:B--2---:R-:W-:Y:S05]  /*8f00*/  @!P0 BRA `(.L_x_189) ;  /* 0xfffffffc00f08947 */ /* 0x004fea000383ffff */
[----:B------:R-:W-:Y:S05]  /*8f10*/  BRA `(.L_x_190) ;  /* 0xffffffa800bc7947 */ /* 0x000fea000383ffff */
.L_x_62:
[----:B------:R-:W-:-:S07]  /*8f20*/  MOV R0, UR4 ;  /* 0x0000000400007c02 */ /* 0x000fce0008000f00 */
.L_x_191:
[----:B-1----:R1:W2:Y:S02]  /*8f30*/  SYNCS.PHASECHK.TRANS64.TRYWAIT P0, [R0+URZ], R3 ;  /* 0x00000003000075a7 */ /* 0x0022a400080011ff */
[----:B--2---:R-:W-:Y:S05]  /*8f40*/  @!P0 NANOSLEEP.SYNCS 0x989680 ;  /* 0x009896800000895d */ /* 0x004fea0003900000 */
[----:B------:R-:W2:Y:S02]  /*8f50*/  @!P0 SYNCS.PHASECHK.TRANS64 P0, [R0+URZ], R3 ;  /* 0x00000003000085a7 */ /* 0x000ea400080010ff */
[----:B--2---:R-:W-:Y:S05]  /*8f60*/  @!P0 BRA `(.L_x_191) ;  /* 0xfffffffc00f08947 */ /* 0x004fea000383ffff */
[----:B------:R-:W-:Y:S05]  /*8f70*/  BRA `(.L_x_192) ;  /* 0xffffffa800c87947 */ /* 0x000fea000383ffff */
.L_x_63:
[----:B------:R-:W-:-:S07]  /*8f80*/  MOV R0, UR4 ;  /* 0x0000000400007c02 */ /* 0x000fce0008000f00 */
.L_x_193:
[----:B-1----:R1:W2:Y:S02]  /*8f90*/  SYNCS.PHASECHK.TRANS64.TRYWAIT P0, [R0+URZ], R3 ;  /* 0x00000003000075a7 */ /* 0x0022a400080011ff */
[----:B--2---:R-:W-:Y:S05]  /*8fa0*/  @!P0 NANOSLEEP.SYNCS 0x989680 ;  /* 0x009896800000895d */ /* 0x004fea0003900000 */
[----:B------:R-:W2:Y:S02]  /*8fb0*/  @!P0 SYNCS.PHASECHK.TRANS64 P0, [R0+URZ], R3 ;  /* 0x00000003000085a7 */ /* 0x000ea400080010ff */
[----:B--2---:R-:W-:Y:S05]  /*8fc0*/  @!P0 BRA `(.L_x_193) ;  /* 0xfffffffc00f08947 */ /* 0x004fea000383ffff */
[----:B------:R-:W-:Y:S05]  /*8fd0*/  BRA `(.L_x_194) ;  /* 0xffffffa800d47947 */ /* 0x000fea000383ffff */
.L_x_64:
[----:B------:R-:W-:-:S07]  /*8fe0*/  MOV R0, UR4 ;  /* 0x0000000400007c02 */ /* 0x000fce0008000f00 */
.L_x_195:
[----:B-1----:R1:W2:Y:S02]  /*8ff0*/  SYNCS.PHASECHK.TRANS64.TRYWAIT P0, [R0+URZ], R3 ;  /* 0x00000003000075a7 */ /* 0x0022a400080011ff */
[----:B--2---:R-:W-:Y:S05]  /*9000*/  @!P0 NANOSLEEP.SYNCS 0x989680 ;  /* 0x009896800000895d */ /* 0x004fea0003900000 */
[----:B------:R-:W2:Y:S02]  /*9010*/  @!P0 SYNCS.PHASECHK.TRANS64 P0, [R0+URZ], R3 ;  /* 0x00000003000085a7 */ /* 0x000ea400080010ff */
[----:B--2---:R-:W-:Y:S05]  /*9020*/  @!P0 BRA `(.L_x_195) ;  /* 0xfffffffc00f08947 */ /* 0x004fea000383ffff */
[----:B------:R-:W-:Y:S05]  /*9030*/  BRA `(.L_x_196) ;  /* 0xffffffa800e07947 */ /* 0x000fea000383ffff */
.L_x_65:
[----:B------:R-:W-:-:S07]  /*9040*/  MOV R0, UR4 ;  /* 0x0000000400007c02 */ /* 0x000fce0008000f00 */
.L_x_197:
[----:B-1----:R1:W2:Y:S02]  /*9050*/  SYNCS.PHASECHK.TRANS64.TRYWAIT P0, [R0+URZ], R3 ;  /* 0x00000003000075a7 */ /* 0x0022a400080011ff */
[----:B--2---:R-:W-:Y:S05]  /*9060*/  @!P0 NANOSLEEP.SYNCS 0x989680 ;  /* 0x009896800000895d */ /* 0x004fea0003900000 */
[----:B------:R-:W2:Y:S02]  /*9070*/  @!P0 SYNCS.PHASECHK.TRANS64 P0, [R0+URZ], R3 ;  /* 0x00000003000085a7 */ /* 0x000ea400080010ff */
[----:B--2---:R-:W-:Y:S05]  /*9080*/  @!P0 BRA `(.L_x_197) ;  /* 0xfffffffc00f08947 */ /* 0x004fea000383ffff */
[----:B------:R-:W-:Y:S05]  /*9090*/  BRA `(.L_x_198) ;  /* 0xffffffa800ec7947 */ /* 0x000fea000383ffff */
.L_x_66:
[----:B------:R-:W-:-:S07]  /*90a0*/  MOV R0, UR4 ;  /* 0x0000000400007c02 */ /* 0x000fce0008000f00 */
.L_x_199:
[----:B-1----:R1:W2:Y:S02]  /*90b0*/  SYNCS.PHASECHK.TRANS64.TRYWAIT P0, [R0+URZ], R3 ;  /* 0x00000003000075a7 */ /* 0x0022a400080011ff */
[----:B--2---:R-:W-:Y:S05]  /*90c0*/  @!P0 NANOSLEEP.SYNCS 0x989680 ;  /* 0x009896800000895d */ /* 0x004fea0003900000 */
[----:B------:R-:W2:Y:S02]  /*90d0*/  @!P0 SYNCS.PHASECHK.TRANS64 P0, [R0+URZ], R3 ;  /* 0x00000003000085a7 */ /* 0x000ea400080010ff */
[----:B--2---:R-:W-:Y:S05]  /*90e0*/  @!P0 BRA `(.L_x_199) ;  /* 0xfffffffc00f08947 */ /* 0x004fea000383ffff */
[----:B------:R-:W-:Y:S05]  /*90f0*/  BRA `(.L_x_200) ;  /* 0xffffffa800f87947 */ /* 0x000fea000383ffff */
.L_x_67:
[----:B------:R-:W-:-:S07]  /*9100*/  MOV R0, UR4 ;  /* 0x0000000400007c02 */ /* 0x000fce0008000f00 */
.L_x_201:
[----:B-1----:R1:W2:Y:S02]  /*9110*/  SYNCS.PHASECHK.TRANS64.TRYWAIT P0, [R0+URZ], R3 ;  /* 0x00000003000075a7 */ /* 0x0022a400080011ff */
[----:B--2---:R-:W-:Y:S05]  /*9120*/  @!P0 NANOSLEEP.SYNCS 0x989680 ;  /* 0x009896800000895d */ /* 0x004fea0003900000 */
[----:B------:R-:W2:Y:S02]  /*9130*/  @!P0 SYNCS.PHASECHK.TRANS64 P0, [R0+URZ], R3 ;  /* 0x00000003000085a7 */ /* 0x000ea400080010ff */
[----:B--2---:R-:W-:Y:S05]  /*9140*/  @!P0 BRA `(.L_x_201) ;  /* 0xfffffffc00f08947 */ /* 0x004fea000383ffff */
[----:B------:R-:W-:Y:S05]  /*9150*/  BRA `(.L_x_202) ;  /* 0xffffffac00047947 */ /* 0x000fea000383ffff */
.L_x_68:
[----:B------:R-:W-:-:S07]  /*9160*/  MOV R0, UR4 ;  /* 0x0000000400007c02 */ /* 0x000fce0008000f00 */
.L_x_203:
[----:B-1----:R1:W2:Y:S02]  /*9170*/  SYNCS.PHASECHK.TRANS64.TRYWAIT P0, [R0+URZ], R3 ;  /* 0x00000003000075a7 */ /* 0x0022a400080011ff */
[----:B--2---:R-:W-:Y:S05]  /*9180*/  @!P0 NANOSLEEP.SYNCS 0x989680 ;  /* 0x009896800000895d */ /* 0x004fea0003900000 */
[----:B------:R-:W2:Y:S02]  /*9190*/  @!P0 SYNCS.PHASECHK.TRANS64 P0, [R0+URZ], R3 ;  /* 0x00000003000085a7 */ /* 0x000ea400080010ff */
[----:B--2---:R-:W-:Y:S05]  /*91a0*/  @!P0 BRA `(.L_x_203) ;  /* 0xfffffffc00f08947 */ /* 0x004fea000383ffff */
[----:B------:R-:W-:Y:S05]  /*91b0*/  BRA `(.L_x_204) ;  /* 0xffffffac00107947 */ /* 0x000fea000383ffff */
.L_x_69:
[----:B------:R-:W-:-:S07]  /*91c0*/  MOV R0, UR4 ;  /* 0x0000000400007c02 */ /* 0x000fce0008000f00 */
.L_x_205:
[----:B-1----:R1:W2:Y:S02]  /*91d0*/  SYNCS.PHASECHK.TRANS64.TRYWAIT P0, [R0+URZ], R3 ;  /* 0x00000003000075a7 */ /* 0x0022a400080011ff */
[----:B--2---:R-:W-:Y:S05]  /*91e0*/  @!P0 NANOSLEEP.SYNCS 0x989680 ;  /* 0x009896800000895d */ /* 0x004fea0003900000 */
[----:B------:R-:W2:Y:S02]  /*91f0*/  @!P0 SYNCS.PHASECHK.TRANS64 P0, [R0+URZ], R3 ;  /* 0x00000003000085a7 */ /* 0x000ea400080010ff */
[----:B--2---:R-:W-:Y:S05]  /*9200*/  @!P0 BRA `(.L_x_205) ;  /* 0xfffffffc00f08947 */ /* 0x004fea000383ffff */
[----:B------:R-:W-:Y:S05]  /*9210*/  BRA `(.L_x_206) ;  /* 0xffffffac001c7947 */ /* 0x000fea000383ffff */
.L_x_70:
[----:B------:R-:W-:-:S07]  /*9220*/  MOV R0, UR4 ;  /* 0x0000000400007c02 */ /* 0x000fce0008000f00 */
.L_x_207:
[----:B-1----:R1:W2:Y:S02]  /*9230*/  SYNCS.PHASECHK.TRANS64.TRYWAIT P0, [R0+URZ], R3 ;  /* 0x00000003000075a7 */ /* 0x0022a400080011ff */
[----:B--2---:R-:W-:Y:S05]  /*9240*/  @!P0 NANOSLEEP.SYNCS 0x989680 ;  /* 0x009896800000895d */ /* 0x004fea0003900000 */
[----:B------:R-:W2:Y:S02]  /*9250*/  @!P0 SYNCS.PHASECHK.TRANS64 P0, [R0+URZ], R3 ;  /* 0x00000003000085a7 */ /* 0x000ea400080010ff */
[----:B--2---:R-:W-:Y:S05]  /*9260*/  @!P0 BRA `(.L_x_207) ;  /* 0xfffffffc00f08947 */ /* 0x004fea000383ffff */
[----:B------:R-:W-:Y:S05]  /*9270*/  BRA `(.L_x_208) ;  /* 0xffffffac00287947 */ /* 0x000fea000383ffff */
.L_x_71:
[----:B------:R-:W-:-:S07]  /*9280*/  MOV R0, UR4 ;  /* 0x0000000400007c02 */ /* 0x000fce0008000f00 */
.L_x_209:
[----:B-1----:R1:W2:Y:S02]  /*9290*/  SYNCS.PHASECHK.TRANS64.TRYWAIT P0, [R0+URZ], R3 ;  /* 0x00000003000075a7 */ /* 0x0022a400080011ff */
[----:B--2---:R-:W-:Y:S05]  /*92a0*/  @!P0 NANOSLEEP.SYNCS 0x989680 ;  /* 0x009896800000895d */ /* 0x004fea0003900000 */
[----:B------:R-:W2:Y:S02]  /*92b0*/  @!P0 SYNCS.PHASECHK.TRANS64 P0, [R0+URZ], R3 ;  /* 0x00000003000085a7 */ /* 0x000ea400080010ff */
[----:B--2---:R-:W-:Y:S05]  /*92c0*/  @!P0 BRA `(.L_x_209) ;  /* 0xfffffffc00f08947 */ /* 0x004fea000383ffff */
[----:B------:R-:W-:Y:S05]  /*92d0*/  BRA `(.L_x_210) ;  /* 0xffffffac00347947 */ /* 0x000fea000383ffff */
.L_x_72:
[----:B------:R-:W-:-:S07]  /*92e0*/  MOV R0, UR4 ;  /* 0x0000000400007c02 */ /* 0x000fce0008000f00 */
.L_x_211:
[----:B-1----:R1:W2:Y:S02]  /*92f0*/  SYNCS.PHASECHK.TRANS64.TRYWAIT P0, [R0+URZ], R3 ;  /* 0x00000003000075a7 */ /* 0x0022a400080011ff */
[----:B--2---:R-:W-:Y:S05]  /*9300*/  @!P0 NANOSLEEP.SYNCS 0x989680 ;  /* 0x009896800000895d */ /* 0x004fea0003900000 */
[----:B------:R-:W2:Y:S02]  /*9310*/  @!P0 SYNCS.PHASECHK.TRANS64 P0, [R0+URZ], R3 ;  /* 0x00000003000085a7 */ /* 0x000ea400080010ff */
[----:B--2---:R-:W-:Y:S05]  /*9320*/  @!P0 BRA `(.L_x_211) ;  /* 0xfffffffc00f08947 */ /* 0x004fea000383ffff */
[----:B------:R-:W-:Y:S05]  /*9330*/  BRA `(.L_x_212) ;  /* 0xffffffac00407947 */ /* 0x000fea000383ffff */
.L_x_73:
[----:B------:R-:W-:-:S07]  /*9340*/  MOV R0, UR4 ;  /* 0x0000000400007c02 */ /* 0x000fce0008000f00 */
.L_x_213:
[----:B-1----:R1:W2:Y:S02]  /*9350*/  SYNCS.PHASECHK.TRANS64.TRYWAIT P0, [R0+URZ], R3 ;  /* 0x00000003000075a7 */ /* 0x0022a400080011ff */
[----:B--2---:R-:W-:Y:S05]  /*9360*/  @!P0 NANOSLEEP.SYNCS 0x989680 ;  /* 0x009896800000895d */ /* 0x004fea0003900000 */
[----:B------:R-:W2:Y:S02]  /*9370*/  @!P0 SYNCS.PHASECHK.TRANS64 P0, [R0+URZ], R3 ;  /* 0x00000003000085a7 */ /* 0x000ea400080010ff */
[----:B--2---:R-:W-:Y:S05]  /*9380*/  @!P0 BRA `(.L_x_213) ;  /* 0xfffffffc00f08947 */ /* 0x004fea000383ffff */
[----:B------:R-:W-:Y:S05]  /*9390*/  BRA `(.L_x_214) ;  /* 0xffffffac004c7947 */ /* 0x000fea000383ffff */
.L_x_74:
[----:B------:R-:W-:-:S07]  /*93a0*/  MOV R0, UR4 ;  /* 0x0000000400007c02 */ /* 0x000fce0008000f00 */
.L_x_215:
[----:B-1----:R1:W2:Y:S02]  /*93b0*/  SYNCS.PHASECHK.TRANS64.TRYWAIT P0, [R0+URZ], R3 ;  /* 0x00000003000075a7 */ /* 0x0022a400080011ff */
[----:B--2---:R-:W-:Y:S05]  /*93c0*/  @!P0 NANOSLEEP.SYNCS 0x989680 ;  /* 0x009896800000895d */ /* 0x004fea0003900000 */
[----:B------:R-:W2:Y:S02]  /*93d0*/  @!P0 SYNCS.PHASECHK.TRANS64 P0, [R0+URZ], R3 ;  /* 0x00000003000085a7 */ /* 0x000ea400080010ff */
[----:B--2---:R-:W-:Y:S05]  /*93e0*/  @!P0 BRA `(.L_x_215) ;  /* 0xfffffffc00f08947 */ /* 0x004fea000383ffff */
[----:B------:R-:W-:Y:S05]  /*93f0*/  BRA `(.L_x_216) ;  /* 0xffffffac00587947 */ /* 0x000fea000383ffff */
.L_x_75:
[----:B------:R-:W-:-:S07]  /*9400*/  MOV R0, UR4 ;  /* 0x0000000400007c02 */ /* 0x000fce0008000f00 */
.L_x_217:
[----:B-1----:R1:W2:Y:S02]  /*9410*/  SYNCS.PHASECHK.TRANS64.TRYWAIT P0, [R0+URZ], R3 ;  /* 0x00000003000075a7 */ /* 0x0022a400080011ff */
[----:B--2---:R-:W-:Y:S05]  /*9420*/  @!P0 NANOSLEEP.SYNCS 0x989680 ;  /* 0x009896800000895d */ /* 0x004fea0003900000 */
[----:B------:R-:W2:Y:S02]  /*9430*/  @!P0 SYNCS.PHASECHK.TRANS64 P0, [R0+URZ], R3 ;  /* 0x00000003000085a7 */ /* 0x000ea400080010ff */
[----:B--2---:R-:W-:Y:S05]  /*9440*/  @!P0 BRA `(.L_x_217) ;  /* 0xfffffffc00f08947 */ /* 0x004fea000383ffff */
[----:B------:R-:W-:Y:S05]  /*9450*/  BRA `(.L_x_218) ;  /* 0xffffffac00647947 */ /* 0x000fea000383ffff */
.L_x_76:
[----:B------:R-:W-:-:S07]  /*9460*/  MOV R0, UR4 ;  /* 0x0000000400007c02 */ /* 0x000fce0008000f00 */
.L_x_219:
[----:B-1----:R1:W2:Y:S02]  /*9470*/  SYNCS.PHASECHK.TRANS64.TRYWAIT P0, [R0+URZ], R3 ;  /* 0x00000003000075a7 */ /* 0x0022a400080011ff */
[----:B--2---:R-:W-:Y:S05]  /*9480*/  @!P0 NANOSLEEP.SYNCS 0x989680 ;  /* 0x009896800000895d */ /* 0x004fea0003900000 */
[----:B------:R-:W2:Y:S02]  /*9490*/  @!P0 SYNCS.PHASECHK.TRANS64 P0, [R0+URZ], R3 ;  /* 0x00000003000085a7 */ /* 0x000ea400080010ff */
[----:B--2---:R-:W-:Y:S05]  /*94a0*/  @!P0 BRA `(.L_x_219) ;  /* 0xfffffffc00f08947 */ /* 0x004fea000383ffff */
[----:B------:R-:W-:Y:S05]  /*94b0*/  BRA `(.L_x_220) ;  /* 0xffffffac00707947 */ /* 0x000fea000383ffff */
.L_x_77:
[----:B------:R-:W-:-:S07]  /*94c0*/  MOV R0, UR4 ;  /* 0x0000000400007c02 */ /* 0x000fce0008000f00 */
.L_x_221:
[----:B-1----:R1:W2:Y:S02]  /*94d0*/  SYNCS.PHASECHK.TRANS64.TRYWAIT P0, [R0+URZ], R3 ;  /* 0x00000003000075a7 */ /* 0x0022a400080011ff */
[----:B--2---:R-:W-:Y:S05]  /*94e0*/  @!P0 NANOSLEEP.SYNCS 0x989680 ;  /* 0x009896800000895d */ /* 0x004fea0003900000 */
[----:B------:R-:W2:Y:S02]  /*94f0*/  @!P0 SYNCS.PHASECHK.TRANS64 P0, [R0+URZ], R3 ;  /* 0x00000003000085a7 */ /* 0x000ea400080010ff */
[----:B--2---:R-:W-:Y:S05]  /*9500*/  @!P0 BRA `(.L_x_221) ;  /* 0xfffffffc00f08947 */ /* 0x004fea000383ffff */
[----:B------:R-:W-:Y:S05]  /*9510*/  BRA `(.L_x_222) ;  /* 0xffffffac007c7947 */ /* 0x000fea000383ffff */
.L_x_78:
[----:B------:R-:W-:-:S07]  /*9520*/  MOV R0, UR4 ;  /* 0x0000000400007c02 */ /* 0x000fce0008000f00 */
.L_x_223:
[----:B-1----:R1:W2:Y:S02]  /*9530*/  SYNCS.PHASECHK.TRANS64.TRYWAIT P0, [R0+URZ], R3 ;  /* 0x00000003000075a7 */ /* 0x0022a400080011ff */
[----:B--2---:R-:W-:Y:S05]  /*9540*/  @!P0 NANOSLEEP.SYNCS 0x989680 ;  /* 0x009896800000895d */ /* 0x004fea0003900000 */
[----:B------:R-:W2:Y:S02]  /*9550*/  @!P0 SYNCS.PHASECHK.TRANS64 P0, [R0+URZ], R3 ;  /* 0x00000003000085a7 */ /* 0x000ea400080010ff */
[----:B--2---:R-:W-:Y:S05]  /*9560*/  @!P0 BRA `(.L_x_223) ;  /* 0xfffffffc00f08947 */ /* 0x004fea000383ffff */
[----:B------:R-:W-:Y:S05]  /*9570*/  BRA `(.L_x_224) ;  /* 0xffffffac00887947 */ /* 0x000fea000383ffff */
.L_x_79:
[----:B------:R-:W-:-:S07]  /*9580*/  MOV R0, UR4 ;  /* 0x0000000400007c02 */ /* 0x000fce0008000f00 */
.L_x_225:
[----:B-1----:R1:W2:Y:S02]  /*9590*/  SYNCS.PHASECHK.TRANS64.TRYWAIT P0, [R0+URZ], R3 ;  /* 0x00000003000075a7 */ /* 0x0022a400080011ff */
[----:B--2---:R-:W-:Y:S05]  /*95a0*/  @!P0 NANOSLEEP.SYNCS 0x989680 ;  /* 0x009896800000895d */ /* 0x004fea0003900000 */
[----:B------:R-:W2:Y:S02]  /*95b0*/  @!P0 SYNCS.PHASECHK.TRANS64 P0, [R0+URZ], R3 ;  /* 0x00000003000085a7 */ /* 0x000ea400080010ff */
[----:B--2---:R-:W-:Y:S05]  /*95c0*/  @!P0 BRA `(.L_x_225) ;  /* 0xfffffffc00f08947 */ /* 0x004fea000383ffff */
[----:B------:R-:W-:Y:S05]  /*95d0*/  BRA `(.L_x_226) ;  /* 0xffffffac00947947 */ /* 0x000fea000383ffff */
.L_x_80:
[----:B------:R-:W-:-:S07]  /*95e0*/  MOV R0, UR4 ;  /* 0x0000000400007c02 */ /* 0x000fce0008000f00 */
.L_x_227:
[----:B-1----:R1:W2:Y:S02]  /*95f0*/  SYNCS.PHASECHK.TRANS64.TRYWAIT P0, [R0+URZ], R3 ;  /* 0x00000003000075a7 */ /* 0x0022a400080011ff */
[----:B--2---:R-:W-:Y:S05]  /*9600*/  @!P0 NANOSLEEP.SYNCS 0x989680 ;  /* 0x009896800000895d */ /* 0x004fea0003900000 */
[----:B------:R-:W2:Y:S02]  /*9610*/  @!P0 SYNCS.PHASECHK.TRANS64 P0, [R0+URZ], R3 ;  /* 0x00000003000085a7 */ /* 0x000ea400080010ff */
[----:B--2---:R-:W-:Y:S05]  /*9620*/  @!P0 BRA `(.L_x_227) ;  /* 0xfffffffc00f08947 */ /* 0x004fea000383ffff */
[----:B------:R-:W-:Y:S05]  /*9630*/  BRA `(.L_x_228) ;  /* 0xffffffac00a07947 */ /* 0x000fea000383ffff */
.L_x_81:
[----:B------:R-:W-:-:S07]  /*9640*/  MOV R0, UR4 ;  /* 0x0000000400007c02 */ /* 0x000fce0008000f00 */
.L_x_229:
[----:B-1----:R1:W2:Y:S02]  /*9650*/  SYNCS.PHASECHK.TRANS64.TRYWAIT P0, [R0+URZ], R3 ;  /* 0x00000003000075a7 */ /* 0x0022a400080011ff */
[----:B--2---:R-:W-:Y:S05]  /*9660*/  @!P0 NANOSLEEP.SYNCS 0x989680 ;  /* 0x009896800000895d */ /* 0x004fea0003900000 */
[----:B------:R-:W2:Y:S02]  /*9670*/  @!P0 SYNCS.PHASECHK.TRANS64 P0, [R0+URZ], R3 ;  /* 0x00000003000085a7 */ /* 0x000ea400080010ff */
[----:B--2---:R-:W-:Y:S05]  /*9680*/  @!P0 BRA `(.L_x_229) ;  /* 0xfffffffc00f08947 */ /* 0x004fea000383ffff */
[----:B------:R-:W-:Y:S05]  /*9690*/  BRA `(.L_x_230) ;  /* 0xffffffac00ac7947 */ /* 0x000fea000383ffff */
.L_x_82:
[----:B------:R-:W-:-:S07]  /*96a0*/  MOV R0, UR4 ;  /* 0x0000000400007c02 */ /* 0x000fce0008000f00 */
.L_x_231:
[----:B-1----:R1:W2:Y:S02]  /*96b0*/  SYNCS.PHASECHK.TRANS64.TRYWAIT P0, [R0+URZ], R3 ;  /* 0x00000003000075a7 */ /* 0x0022a400080011ff */
[----:B--2---:R-:W-:Y:S05]  /*96c0*/  @!P0 NANOSLEEP.SYNCS 0x989680 ;  /* 0x009896800000895d */ /* 0x004fea0003900000 */
[----:B------:R-:W2:Y:S02]  /*96d0*/  @!P0 SYNCS.PHASECHK.TRANS64 P0, [R0+URZ], R3 ;  /* 0x00000003000085a7 */ /* 0x000ea400080010ff */
[----:B--2---:R-:W-:Y:S05]  /*96e0*/  @!P0 BRA `(.L_x_231) ;  /* 0xfffffffc00f08947 */ /* 0x004fea000383ffff */
[----:B------:R-:W-:Y:S05]  /*96f0*/  BRA `(.L_x_232) ;  /* 0xffffffac00b87947 */ /* 0x000fea000383ffff */
.L_x_83:
[----:B------:R-:W-:-:S07]  /*9700*/  MOV R0, UR4 ;  /* 0x0000000400007c02 */ /* 0x000fce0008000f00 */
.L_x_233:
[----:B-1----:R1:W2:Y:S02]  /*9710*/  SYNCS.PHASECHK.TRANS64.TRYWAIT P0, [R0+URZ], R3 ;  /* 0x00000003000075a7 */ /* 0x0022a400080011ff */
[----:B--2---:R-:W-:Y:S05]  /*9720*/  @!P0 NANOSLEEP.SYNCS 0x989680 ;  /* 0x009896800000895d */ /* 0x004fea0003900000 */
[----:B------:R-:W2:Y:S02]  /*9730*/  @!P0 SYNCS.PHASECHK.TRANS64 P0, [R0+URZ], R3 ;  /* 0x00000003000085a7 */ /* 0x000ea400080010ff */
[----:B--2---:R-:W-:Y:S05]  /*9740*/  @!P0 BRA `(.L_x_233) ;  /* 0xfffffffc00f08947 */ /* 0x004fea000383ffff */
[----:B------:R-:W-:Y:S05]  /*9750*/  BRA `(.L_x_234) ;  /* 0xffffffac00c47947 */ /* 0x000fea000383ffff */
.L_x_84:
[----:B------:R-:W-:-:S07]  /*9760*/  MOV R0, UR4 ;  /* 0x0000000400007c02 */ /* 0x000fce0008000f00 */
.L_x_235:
[----:B-1----:R1:W2:Y:S02]  /*9770*/  SYNCS.PHASECHK.TRANS64.TRYWAIT P0, [R0+URZ], R3 ;  /* 0x00000003000075a7 */ /* 0x0022a400080011ff */
[----:B--2---:R-:W-:Y:S05]  /*9780*/  @!P0 NANOSLEEP.SYNCS 0x989680 ;  /* 0x009896800000895d */ /* 0x004fea0003900000 */
[----:B------:R-:W2:Y:S02]  /*9790*/  @!P0 SYNCS.PHASECHK.TRANS64 P0, [R0+URZ], R3 ;  /* 0x00000003000085a7 */ /* 0x000ea400080010ff */
[----:B--2---:R-:W-:Y:S05]  /*97a0*/  @!P0 BRA `(.L_x_235) ;  /* 0xfffffffc00f08947 */ /* 0x004fea000383ffff */
[----:B------:R-:W-:Y:S05]  /*97b0*/  BRA `(.L_x_236) ;  /* 0xffffffac00d07947 */ /* 0x000fea000383ffff */
.L_x_85:
[----:B------:R-:W-:-:S07]  /*97c0*/  MOV R0, UR4 ;  /* 0x0000000400007c02 */ /* 0x000fce0008000f00 */
.L_x_237:
[----:B-1----:R1:W2:Y:S02]  /*97d0*/  SYNCS.PHASECHK.TRANS64.TRYWAIT P0, [R0+URZ], R3 ;  /* 0x00000003000075a7 */ /* 0x0022a400080011ff */
[----:B--2---:R-:W-:Y:S05]  /*97e0*/  @!P0 NANOSLEEP.SYNCS 0x989680 ;  /* 0x009896800000895d */ /* 0x004fea0003900000 */
[----:B------:R-:W2:Y:S02]  /*97f0*/  @!P0 SYNCS.PHASECHK.TRANS64 P0, [R0+URZ], R3 ;  /* 0x00000003000085a7 */ /* 0x000ea400080010ff */
[----:B--2---:R-:W-:Y:S05]  /*9800*/  @!P0 BRA `(.L_x_237) ;  /* 0xfffffffc00f08947 */ /* 0x004fea000383ffff */
[----:B------:R-:W-:Y:S05]  /*9810*/  BRA `(.L_x_238) ;  /* 0xffffffac00dc7947 */ /* 0x000fea000383ffff */
.L_x_86:
[----:B------:R-:W-:-:S07]  /*9820*/  MOV R0, UR4 ;  /* 0x0000000400007c02 */ /* 0x000fce0008000f00 */
.L_x_239:
[----:B-1----:R1:W2:Y:S02]  /*9830*/  SYNCS.PHASECHK.TRANS64.TRYWAIT P0, [R0+URZ], R3 ;  /* 0x00000003000075a7 */ /* 0x0022a400080011ff */
[----:B--2---:R-:W-:Y:S05]  /*9840*/  @!P0 NANOSLEEP.SYNCS 0x989680 ;  /* 0x009896800000895d */ /* 0x004fea0003900000 */
[----:B------:R-:W2:Y:S02]  /*9850*/  @!P0 SYNCS.PHASECHK.TRANS64 P0, [R0+URZ], R3 ;  /* 0x00000003000085a7 */ /* 0x000ea400080010ff */
[----:B--2---:R-:W-:Y:S05]  /*9860*/  @!P0 BRA `(.L_x_239) ;  /* 0xfffffffc00f08947 */ /* 0x004fea000383ffff */
[----:B------:R-:W-:Y:S05]  /*9870*/  BRA `(.L_x_240) ;  /* 0xffffffac00e87947 */ /* 0x000fea000383ffff */
.L_x_87:
[----:B------:R-:W-:-:S07]  /*9880*/  MOV R0, UR4 ;  /* 0x0000000400007c02 */ /* 0x000fce0008000f00 */
.L_x_241:
[----:B-1----:R1:W2:Y:S02]  /*9890*/  SYNCS.PHASECHK.TRANS64.TRYWAIT P0, [R0+URZ], R3 ;  /* 0x00000003000075a7 */ /* 0x0022a400080011ff */
[----:B--2---:R-:W-:Y:S05]  /*98a0*/  @!P0 NANOSLEEP.SYNCS 0x989680 ;  /* 0x009896800000895d */ /* 0x004fea0003900000 */
[----:B------:R-:W2:Y:S02]  /*98b0*/  @!P0 SYNCS.PHASECHK.TRANS64 P0, [R0+URZ], R3 ;  /* 0x00000003000085a7 */ /* 0x000ea400080010ff */
[----:B--2---:R-:W-:Y:S05]  /*98c0*/  @!P0 BRA `(.L_x_241) ;  /* 0xfffffffc00f08947 */ /* 0x004fea000383ffff */
[----:B------:R-:W-:Y:S05]  /*98d0*/  BRA `(.L_x_242) ;  /* 0xffffffac00f47947 */ /* 0x000fea000383ffff */
.L_x_88:
[----:B------:R-:W-:-:S07]  /*98e0*/  MOV R0, UR4 ;  /* 0x0000000400007c02 */ /* 0x000fce0008000f00 */
.L_x_243:
[----:B-1----:R1:W2:Y:S02]  /*98f0*/  SYNCS.PHASECHK.TRANS64.TRYWAIT P0, [R0+URZ], R3 ;  /* 0x00000003000075a7 */ /* 0x0022a400080011ff */
[----:B--2---:R-:W-:Y:S05]  /*9900*/  @!P0 NANOSLEEP.SYNCS 0x989680 ;  /* 0x009896800000895d */ /* 0x004fea0003900000 */
[----:B------:R-:W2:Y:S02]  /*9910*/  @!P0 SYNCS.PHASECHK.TRANS64 P0, [R0+URZ], R3 ;  /* 0x00000003000085a7 */ /* 0x000ea400080010ff */
[----:B--2---:R-:W-:Y:S05]  /*9920*/  @!P0 BRA `(.L_x_243) ;  /* 0xfffffffc00f08947 */ /* 0x004fea000383ffff */
[----:B------:R-:W-:Y:S05]  /*9930*/  BRA `(.L_x_244) ;  /* 0xffffffb000007947 */ /* 0x000fea000383ffff */
.L_x_89:
[----:B------:R-:W-:-:S07]  /*9940*/  MOV R0, UR4 ;  /* 0x0000000400007c02 */ /* 0x000fce0008000f00 */
.L_x_245:
[----:B-1----:R1:W2:Y:S02]  /*9950*/  SYNCS.PHASECHK.TRANS64.TRYWAIT P0, [R0+URZ], R3 ;  /* 0x00000003000075a7 */ /* 0x0022a400080011ff */
[----:B--2---:R-:W-:Y:S05]  /*9960*/  @!P0 NANOSLEEP.SYNCS 0x989680 ;  /* 0x009896800000895d */ /* 0x004fea0003900000 */
[----:B------:R-:W2:Y:S02]  /*9970*/  @!P0 SYNCS.PHASECHK.TRANS64 P0, [R0+URZ], R3 ;  /* 0x00000003000085a7 */ /* 0x000ea400080010ff */
[----:B--2---:R-:W-:Y:S05]  /*9980*/  @!P0 BRA `(.L_x_245) ;  /* 0xfffffffc00f08947 */ /* 0x004fea000383ffff */
[----:B------:R-:W-:Y:S05]  /*9990*/  BRA `(.L_x_246) ;  /* 0xffffffb0000c7947 */ /* 0x000fea000383ffff */
.L_x_90:
[----:B------:R-:W-:-:S07]  /*99a0*/  MOV R0, UR4 ;  /* 0x0000000400007c02 */ /* 0x000fce0008000f00 */
.L_x_247:
[----:B-1----:R1:W2:Y:S02]  /*99b0*/  SYNCS.PHASECHK.TRANS64.TRYWAIT P0, [R0+URZ], R3 ;  /* 0x00000003000075a7 */ /* 0x0022a400080011ff */
[----:B--2---:R-:W-:Y:S05]  /*99c0*/  @!P0 NANOSLEEP.SYNCS 0x989680 ;  /* 0x009896800000895d */ /* 0x004fea0003900000 */
[----:B------:R-:W2:Y:S02]  /*99d0*/  @!P0 SYNCS.PHASECHK.TRANS64 P0, [R0+URZ], R3 ;  /* 0x00000003000085a7 */ /* 0x000ea400080010ff */
[----:B--2---:R-:W-:Y:S05]  /*99e0*/  @!P0 BRA `(.L_x_247) ;  /* 0xfffffffc00f08947 */ /* 0x004fea000383ffff */
[----:B------:R-:W-:Y:S05]  /*99f0*/  BRA `(.L_x_248) ;  /* 0xffffffb000187947 */ /* 0x000fea000383ffff */
.L_x_91:
[----:B------:R-:W-:-:S07]  /*9a00*/  MOV R0, UR4 ;  /* 0x0000000400007c02 */ /* 0x000fce0008000f00 */
.L_x_249:
[----:B-1----:R1:W2:Y:S02]  /*9a10*/  SYNCS.PHASECHK.TRANS64.TRYWAIT P0, [R0+URZ], R3 ;  /* 0x00000003000075a7 */ /* 0x0022a400080011ff */
[----:B--2---:R-:W-:Y:S05]  /*9a20*/  @!P0 NANOSLEEP.SYNCS 0x989680 ;  /* 0x009896800000895d */ /* 0x004fea0003900000 */
[----:B------:R-:W2:Y:S02]  /*9a30*/  @!P0 SYNCS.PHASECHK.TRANS64 P0, [R0+URZ], R3 ;  /* 0x00000003000085a7 */ /* 0x000ea400080010ff */
[----:B--2---:R-:W-:Y:S05]  /*9a40*/  @!P0 BRA `(.L_x_249) ;  /* 0xfffffffc00f08947 */ /* 0x004fea000383ffff */
[----:B------:R-:W-:Y:S05]  /*9a50*/  BRA `(.L_x_250) ;  /* 0xffffffb000247947 */ /* 0x000fea000383ffff */
.L_x_92:
[----:B------:R-:W-:-:S07]  /*9a60*/  MOV R0, UR4 ;  /* 0x0000000400007c02 */ /* 0x000fce0008000f00 */
.L_x_251:
[----:B-1----:R1:W2:Y:S02]  /*9a70*/  SYNCS.PHASECHK.TRANS64.TRYWAIT P0, [R0+URZ], R3 ;  /* 0x00000003000075a7 */ /* 0x0022a400080011ff */
[----:B--2---:R-:W-:Y:S05]  /*9a80*/  @!P0 NANOSLEEP.SYNCS 0x989680 ;  /* 0x009896800000895d */ /* 0x004fea0003900000 */
[----:B------:R-:W2:Y:S02]  /*9a90*/  @!P0 SYNCS.PHASECHK.TRANS64 P0, [R0+URZ], R3 ;  /* 0x00000003000085a7 */ /* 0x000ea400080010ff */
[----:B--2---:R-:W-:Y:S05]  /*9aa0*/  @!P0 BRA `(.L_x_251) ;  /* 0xfffffffc00f08947 */ /* 0x004fea000383ffff */
[----:B------:R-:W-:Y:S05]  /*9ab0*/  BRA `(.L_x_252) ;  /* 0xffffffb000307947 */ /* 0x000fea000383ffff */
.L_x_93:
[----:B------:R-:W-:-:S07]  /*9ac0*/  MOV R0, UR4 ;  /* 0x0000000400007c02 */ /* 0x000fce0008000f00 */
.L_x_253:
[----:B-1----:R1:W2:Y:S02]  /*9ad0*/  SYNCS.PHASECHK.TRANS64.TRYWAIT P0, [R0+URZ], R3 ;  /* 0x00000003000075a7 */ /* 0x0022a400080011ff */
[----:B--2---:R-:W-:Y:S05]  /*9ae0*/  @!P0 NANOSLEEP.SYNCS 0x989680 ;  /* 0x009896800000895d */ /* 0x004fea0003900000 */
[----:B------:R-:W2:Y:S02]  /*9af0*/  @!P0 SYNCS.PHASECHK.TRANS64 P0, [R0+URZ], R3 ;  /* 0x00000003000085a7 */ /* 0x000ea400080010ff */
[----:B--2---:R-:W-:Y:S05]  /*9b00*/  @!P0 BRA `(.L_x_253) ;  /* 0xfffffffc00f08947 */ /* 0x004fea000383ffff */
[----:B------:R-:W-:Y:S05]  /*9b10*/  BRA `(.L_x_254) ;  /* 0xffffffb0003c7947 */ /* 0x000fea000383ffff */
.L_x_96:
[----:B------:R-:W-:-:S07]  /*9b20*/  MOV R4, UR42 ;  /* 0x0000002a00047c02 */ /* 0x000fce0008000f00 */
.L_x_255:
[----:B--2---:R2:W3:Y:S02]  /*9b30*/  SYNCS.PHASECHK.TRANS64.TRYWAIT P1, [R4+URZ+0x388], R7 ;  /* 0x00038807040075a7 */ /* 0x0044e400080211ff */
[----:B---3--:R-:W-:Y:S05]  /*9b40*/  @!P1 NANOSLEEP.SYNCS 0x989680 ;  /* 0x009896800000995d */ /* 0x008fea0003900000 */
[----:B------:R-:W3:Y:S02]  /*9b50*/  @!P1 SYNCS.PHASECHK.TRANS64 P1, [R4+URZ+0x388], R7 ;  /* 0x00038807040095a7 */ /* 0x000ee400080210ff */
[----:B---3--:R-:W-:Y:S05]  /*9b60*/  @!P1 BRA `(.L_x_255) ;  /* 0xfffffffc00f09947 */ /* 0x008fea000383ffff */
[----:B------:R-:W-:Y:S05]  /*9b70*/  BRA `(.L_x_256) ;  /* 0xffffffb000a07947 */ /* 0x000fea000383ffff */
.L_x_97:
[----:B--2---:R-:W-:-:S07]  /*9b80*/  MOV R4, UR42 ;  /* 0x0000002a00047c02 */ /* 0x004fce0008000f00 */
.L_x_257:
[----:B--2---:R2:W3:Y:S02]  /*9b90*/  SYNCS.PHASECHK.TRANS64.TRYWAIT P1, [R4+URZ+0x380], R5 ;  /* 0x00038005040075a7 */ /* 0x0044e400080211ff */
[----:B---3--:R-:W-:Y:S05]  /*9ba0*/  @!P1 NANOSLEEP.SYNCS 0x989680 ;  /* 0x009896800000995d */ /* 0x008fea0003900000 */
[----:B------:R-:W3:Y:S02]  /*9bb0*/  @!P1 SYNCS.PHASECHK.TRANS64 P1, [R4+URZ+0x380], R5 ;  /* 0x00038005040095a7 */ /* 0x000ee400080210ff */
[----:B---3--:R-:W-:Y:S05]  /*9bc0*/  @!P1 BRA `(.L_x_257) ;  /* 0xfffffffc00f09947 */ /* 0x008fea000383ffff */
[----:B------:R-:W-:Y:S05]  /*9bd0*/  BRA `(.L_x_258) ;  /* 0xffffffb000a87947 */ /* 0x000fea000383ffff */
.L_x_105:
[----:B------:R-:W-:-:S07]  /*9be0*/  MOV R0, UR6 ;  /* 0x0000000600007c02 */ /* 0x000fce0008000f00 */
.L_x_259:
[----:B--2---:R2:W3:Y:S02]  /*9bf0*/  SYNCS.PHASECHK.TRANS64.TRYWAIT P0, [R0+URZ+0x380], R5 ;  /* 0x00038005000075a7 */ /* 0x0044e400080011ff */
[----:B---3--:R-:W-:Y:S05]  /*9c00*/  @!P0 NANOSLEEP.SYNCS 0x989680 ;  /* 0x009896800000895d */ /* 0x008fea0003900000 */
[----:B------:R-:W3:Y:S02]  /*9c10*/  @!P0 SYNCS.PHASECHK.TRANS64 P0, [R0+URZ+0x380], R5 ;  /* 0x00038005000085a7 */ /* 0x000ee400080010ff */
[----:B---3--:R-:W-:Y:S05]  /*9c20*/  @!P0 BRA `(.L_x_259) ;  /* 0xfffffffc00f08947 */ /* 0x008fea000383ffff */
[----:B------:R-:W-:Y:S05]  /*9c30*/  BRA `(.L_x_260) ;  /* 0xffffffb800187947 */ /* 0x000fea000383ffff */
.L_x_106:
[----:B------:R-:W-:-:S07]  /*9c40*/  MOV R5, UR8 ;  /* 0x0000000800057c02 */ /* 0x000fce0008000f00 */
.L_x_261:
[----:B--2---:R2:W3:Y:S02]  /*9c50*/  SYNCS.PHASECHK.TRANS64.TRYWAIT P0, [R5+URZ+0x3a0], R0 ;  /* 0x0003a000050075a7 */ /* 0x0044e400080011ff */
[----:B---3--:R-:W-:Y:S05]  /*9c60*/  @!P0 NANOSLEEP.SYNCS 0x989680 ;  /* 0x009896800000895d */ /* 0x008fea0003900000 */
[----:B------:R-:W3:Y:S02]  /*9c70*/  @!P0 SYNCS.PHASECHK.TRANS64 P0, [R5+URZ+0x3a0], R0 ;  /* 0x0003a000050085a7 */ /* 0x000ee400080010ff */
[----:B---3--:R-:W-:Y:S05]  /*9c80*/  @!P0 BRA `(.L_x_261) ;  /* 0xfffffffc00f08947 */ /* 0x008fea000383ffff */
[----:B------:R-:W-:Y:S05]  /*9c90*/  BRA `(.L_x_262) ;  /* 0xffffffb800347947 */ /* 0x000fea000383ffff */
.L_x_109:
[----:B--2---:R-:W-:Y:S07]  /*9ca0*/  MOV R0, UR7 ;  /* 0x0000000700007c02 */ /* 0x004fee0008000f00 */
.L_x_263:
[----:B--2---:R2:W3:Y:S02]  /*9cb0*/  SYNCS.PHASECHK.TRANS64.TRYWAIT P0, [R0+URZ], R5 ;  /* 0x00000005000075a7 */ /* 0x0044e400080011ff */
[----:B---3--:R-:W-:Y:S05]  /*9cc0*/  @!P0 NANOSLEEP.SYNCS 0x989680 ;  /* 0x009896800000895d */ /* 0x008fea0003900000 */
[----:B------:R-:W3:Y:S02]  /*9cd0*/  @!P0 SYNCS.PHASECHK.TRANS64 P0, [R0+URZ], R5 ;  /* 0x00000005000085a7 */ /* 0x000ee400080010ff */
[----:B---3--:R-:W-:Y:S05]  /*9ce0*/  @!P0 BRA `(.L_x_263) ;  /* 0xfffffffc00f08947 */ /* 0x008fea000383ffff */
[----:B------:R-:W-:Y:S05]  /*9cf0*/  BRA `(.L_x_108) ;  /* 0xffffffb800587947 */ /* 0x000fea000383ffff */
.L_x_112:
[----:B------:R-:W-:-:S07]  /*9d00*/  MOV R0, UR5 ;  /* 0x0000000500007c02 */ /* 0x000fce0008000f00 */
.L_x_264:
[----:B--2---:R2:W4:Y:S02]  /*9d10*/  SYNCS.PHASECHK.TRANS64.TRYWAIT P0, [R0+URZ], R3 ;  /* 0x00000003000075a7 */ /* 0x00452400080011ff */
[----:B----4-:R-:W-:Y:S05]  /*9d20*/  @!P0 NANOSLEEP.SYNCS 0x989680 ;  /* 0x009896800000895d */ /* 0x010fea0003900000 */
[----:B------:R-:W4:Y:S02]  /*9d30*/  @!P0 SYNCS.PHASECHK.TRANS64 P0, [R0+URZ], R3 ;  /* 0x00000003000085a7 */ /* 0x000f2400080010ff */
[----:B----4-:R-:W-:Y:S05]  /*9d40*/  @!P0 BRA `(.L_x_264) ;  /* 0xfffffffc00f08947 */ /* 0x010fea000383ffff */
[----:B------:R-:W-:Y:S05]  /*9d50*/  BRA `(.L_x_265) ;  /* 0xffffffbc00047947 */ /* 0x000fea000383ffff */
.L_x_113:
[----:B------:R-:W-:-:S07]  /*9d60*/  MOV R0, UR7 ;  /* 0x0000000700007c02 */ /* 0x000fce0008000f00 */
.L_x_266:
[----:B--2---:R2:W4:Y:S02]  /*9d70*/  SYNCS.PHASECHK.TRANS64.TRYWAIT P0, [R0+URZ], R3 ;  /* 0x00000003000075a7 */ /* 0x00452400080011ff */
[----:B----4-:R-:W-:Y:S05]  /*9d80*/  @!P0 NANOSLEEP.SYNCS 0x989680 ;  /* 0x009896800000895d */ /* 0x010fea0003900000 */
[----:B------:R-:W4:Y:S02]  /*9d90*/  @!P0 SYNCS.PHASECHK.TRANS64 P0, [R0+URZ], R3 ;  /* 0x00000003000085a7 */ /* 0x000f2400080010ff */
[----:B----4-:R-:W-:Y:S05]  /*9da0*/  @!P0 BRA `(.L_x_266) ;  /* 0xfffffffc00f08947 */ /* 0x010fea000383ffff */
[----:B------:R-:W-:Y:S05]  /*9db0*/  BRA `(.L_x_267) ;  /* 0xffffffbc00107947 */ /* 0x000fea000383ffff */
.L_x_118:
[----:B------:R-:W-:Y:S07]  /*9dc0*/  MOV R0, UR16 ;  /* 0x0000001000007c02 */ /* 0x000fee0008000f00 */
.L_x_268:
[----:B---3--:R3:W1:Y:S02]  /*9dd0*/  SYNCS.PHASECHK.TRANS64.TRYWAIT P0, [R0+URZ+0x380], R3 ;  /* 0x00038003000075a7 */ /* 0x00866400080011ff */
[----:B-1----:R-:W-:Y:S05]  /*9de0*/  @!P0 NANOSLEEP.SYNCS 0x989680 ;  /* 0x009896800000895d */ /* 0x002fea0003900000 */
[----:B------:R-:W1:Y:S02]  /*9df0*/  @!P0 SYNCS.PHASECHK.TRANS64 P0, [R0+URZ+0x380], R3 ;  /* 0x00038003000085a7 */ /* 0x000e6400080010ff */
[----:B-1----:R-:W-:Y:S05]  /*9e00*/  @!P0 BRA `(.L_x_268) ;  /* 0xfffffffc00f08947 */ /* 0x002fea000383ffff */
[----:B------:R-:W-:Y:S05]  /*9e10*/  BRA `(.L_x_269) ;  /* 0xffffffc000107947 */ /* 0x000fea000383ffff */
.L_x_121:
[----:B------:R-:W-:Y:S07]  /*9e20*/  MOV R0, UR16 ;  /* 0x0000001000007c02 */ /* 0x000fee0008000f00 */
.L_x_270:
[----:B-1----:R1:W2:Y:S02]  /*9e30*/  SYNCS.PHASECHK.TRANS64.TRYWAIT P0, [R0+URZ+0x378], R3 ;  /* 0x00037803000075a7 */ /* 0x0022a400080011ff */
[----:B--2---:R-:W-:Y:S05]  /*9e40*/  @!P0 NANOSLEEP.SYNCS 0x989680 ;  /* 0x009896800000895d */ /* 0x004fea0003900000 */
[----:B------:R-:W2:Y:S02]  /*9e50*/  @!P0 SYNCS.PHASECHK.TRANS64 P0, [R0+URZ+0x378], R3 ;  /* 0x00037803000085a7 */ /* 0x000ea400080010ff */
[----:B--2---:R-:W-:Y:S05]  /*9e60*/  @!P0 BRA `(.L_x_270) ;  /* 0xfffffffc00f08947 */ /* 0x004fea000383ffff */
[----:B------:R-:W-:Y:S05]  /*9e70*/  BRA `(.L_x_120) ;  /* 0xffffffc000f47947 */ /* 0x000fea000383ffff */
.L_x_124:
[----:B------:R-:W-:Y:S07]  /*9e80*/  MOV R3, UR16 ;  /* 0x0000001000037c02 */ /* 0x000fee0008000f00 */
.L_x_271:
[----:B-1----:R1:W2:Y:S02]  /*9e90*/  SYNCS.PHASECHK.TRANS64.TRYWAIT P2, [R3+URZ+0x368], R26 ;  /* 0x0003681a030075a7 */ /* 0x0022a400080411ff */
[----:B--2---:R-:W-:Y:S05]  /*9ea0*/  @!P2 NANOSLEEP.SYNCS 0x989680 ;  /* 0x009896800000a95d */ /* 0x004fea0003900000 */
[----:B------:R-:W2:Y:S02]  /*9eb0*/  @!P2 SYNCS.PHASECHK.TRANS64 P2, [R3+URZ+0x368], R26 ;  /* 0x0003681a0300a5a7 */ /* 0x000ea400080410ff */
[----:B--2---:R-:W-:Y:S05]  /*9ec0*/  @!P2 BRA `(.L_x_271) ;  /* 0xfffffffc00f0a947 */ /* 0x004fea000383ffff */
[----:B------:R-:W-:Y:S05]  /*9ed0*/  BRA `(.L_x_272) ;  /* 0xffffffc400887947 */ /* 0x000fea000383ffff */
.L_x_127:
[----:B------:R-:W-:Y:S07]  /*9ee0*/  MOV R0, UR41 ;  /* 0x0000002900007c02 */ /* 0x000fee0008000f00 */
.L_x_273:
[----:B-1----:R1:W2:Y:S02]  /*9ef0*/  SYNCS.PHASECHK.TRANS64.TRYWAIT P0, [R0+URZ+0x380], R3 ;  /* 0x00038003000075a7 */ /* 0x0022a400080011ff */
[----:B--2---:R-:W-:Y:S05]  /*9f00*/  @!P0 NANOSLEEP.SYNCS 0x989680 ;  /* 0x009896800000895d */ /* 0x004fea0003900000 */
[----:B------:R-:W2:Y:S02]  /*9f10*/  @!P0 SYNCS.PHASECHK.TRANS64 P0, [R0+URZ+0x380], R3 ;  /* 0x00038003000085a7 */ /* 0x000ea400080010ff */
[----:B--2---:R-:W-:Y:S05]  /*9f20*/  @!P0 BRA `(.L_x_273) ;  /* 0xfffffffc00f08947 */ /* 0x004fea000383ffff */
[----:B------:R-:W-:Y:S05]  /*9f30*/  BRA `(.L_x_274) ;  /* 0xffffffcc00147947 */ /* 0x000fea000383ffff */
.L_x_138:
[----:B-1----:R-:W-:Y:S04]  /*9f40*/  MOV R0, UR41 ;  /* 0x0000002900007c02 */ /* 0x002fe80008000f00 */
[----:B------:R1:W2:Y:S03]  /*9f50*/  SYNCS.PHASECHK.TRANS64.TRYWAIT P1, [R0+URZ+0x360], R5 ;  /* 0x00036005000075a7 */ /* 0x0002a600080211ff */
[----:B--2---:R-:W-:Y:S05]  /*9f60*/  @!P1 NANOSLEEP.SYNCS 0x989680 ;  /* 0x009896800000995d */ /* 0x004fea0003900000 */
[----:B------:R-:W2:Y:S02]  /*9f70*/  @!P1 SYNCS.PHASECHK.TRANS64 P1, [R0+URZ+0x360], R5 ;  /* 0x00036005000095a7 */ /* 0x000ea400080210ff */
[----:B--2---:R-:W-:Y:S05]  /*9f80*/  @!P1 BRA `(.L_x_138) ;  /* 0xfffffffc00ec9947 */ /* 0x004fea000383ffff */
[----:B------:R-:W-:Y:S05]  /*9f90*/  BRA `(.L_x_137) ;  /* 0xffffffd400fc7947 */ /* 0x000fea000383ffff */
.L_x_140:
[----:B------:R1:W1:Y:S02]  /*9fa0*/  SYNCS.PHASECHK.TRANS64.TRYWAIT P1, [R96+URZ+0x390], R3 ;  /* 0x00039003600075a7 */ /* 0x00026400080211ff */
[----:B-1----:R-:W-:Y:S05]  /*9fb0*/  @!P1 NANOSLEEP.SYNCS 0x989680 ;  /* 0x009896800000995d */ /* 0x002fea0003900000 */
[----:B------:R-:W1:Y:S02]  /*9fc0*/  @!P1 SYNCS.PHASECHK.TRANS64 P1, [R96+URZ+0x390], R3 ;  /* 0x00039003600095a7 */ /* 0x000e6400080210ff */
[----:B-1----:R-:W-:Y:S05]  /*9fd0*/  @!P1 BRA `(.L_x_140) ;  /* 0xfffffffc00f09947 */ /* 0x002fea000383ffff */
[----:B------:R-:W-:Y:S05]  /*9fe0*/  BRA `(.L_x_139) ;  /* 0xffffffd800387947 */ /* 0x000fea000383ffff */
        .weak           $__internal_0_$__cuda_sm10x_tcgen05_guardrail_trap_col_being_dealloced_not_returned_by_alloc
        .type           $__internal_0_$__cuda_sm10x_tcgen05_guardrail_trap_col_being_dealloced_not_returned_by_alloc,@function
        .size           $__internal_0_$__cuda_sm10x_tcgen05_guardrail_trap_col_being_dealloced_not_returned_by_alloc,($__internal_1_$__cuda_sm10x_tcgen05_guardrail_trap_phase_invalid_during_alloc - $__internal_0_$__cuda_sm10x_tcgen05_guardrail_trap_col_being_dealloced_not_returned_by_alloc)
$__internal_0_$__cuda_sm10x_tcgen05_guardrail_trap_col_being_dealloced_not_returned_by_alloc:
[----:B------:R-:W-:Y:S05]  /*9ff0*/  BPT.TRAP 0x1 ;  /* 0x000000040000795c */ /* 0x000fea0000300000 */
[----:B------:R-:W-:-:S04]  /*a000*/  HFMA2 R3, -RZ, RZ, 0, 0 ;  /* 0x00000000ff037431 */ /* 0x000fc800000001ff */
[----:B------:R-:W-:Y:S05]  /*a010*/  RET.REL.NODEC R2 `(_ZN7cutlass13device_kernelINS_4conv6kernel13ConvUniversalINS1_16ConvProblemShapeILNS1_8OperatorE1ELi2EEENS1_10collective14CollectiveConvINS1_47MainloopSm100TmaUmmaWarpSpecializedImplicitGemmILS5_1ELi54ELi2ELi1ELi2EN4cute5tupleIJNSA_1CILi2EEENSC_ILi1EEESE_EEEEENSB_IJNSC_ILi64EEESH_NSB_IJNSC_ILi32EEEEEEEEENS_12float_e4m3_tESL_NSA_8TiledMMAINSA_8MMA_AtomIJNSA_10MMA_TraitsINSA_19SM100_MMA_F8F6F4_SSEJSL_SL_fSH_SH_NSA_17integral_constantINSA_4UMMA5MajorELSS_0EEENSQ_ISS_LSS_1EEENSQ_INSR_7ScaleInELSV_0EEESW_EEEEEENSA_6LayoutINSB_IJSE_SE_SE_EEENSB_IJNSC_ILi0EEES11_S11_EEEEENSB_IJNSA_10UnderscoreES14_S14_EEEEENS7_6detail27Sm100ImplicitGemmTileTraitsINSA_20SM90_TMA_LOAD_IM2COLENSA_14ComposedLayoutINSA_7SwizzleILi1ELi4ELi3EEENSA_18smem_ptr_flag_bitsILi8EEENSZ_INSB_IJNSC_ILi8EEESI_EEENSB_IJSI_SE_EEEEEEEvEENS18_INSA_23SM90_TMA_LOAD_MULTICASTENS1A_INS1B_ILi2ELi4ELi3EEES1E_NSZ_INSB_IJSH_S1F_EEENSB_IJSE_SH_EEEEEEEvEEEENS_8epilogue10collective18CollectiveEpilogueINS1T_23Sm100TmaWarpSpecializedILi1ELi1ELi32ELb0ELb0EEEJSK_NSB_IJNSZ_ISH_SE_EES1Y_EEESL_NSB_IJNSB_IJlllEEESE_S11_EEESL_S21_NS1T_6fusion15FusionCallbacksIS1X_NS22_17LinearCombinationISL_fSL_fLNS_15FloatRoundStyleE2EEESK_S1Z_JEEENSA_5SM1004TMEM4LOAD26SM100_TMEM_LOAD_16dp32b32xES19_NS1A_IS1M_S1E_NSZ_INSB_IJS1F_SH_EEENSB_IJSH_SE_EEEEEEENSA_39AutoVectorizingCopyWithAssumedAlignmentILi128EEENSA_21SM90_TMA_STORE_IM2COLES2F_S2H_S2H_EEEvvEEEEvNT_6ParamsE) ;  /* 0xffffff5c02f87950 */ /* 0x000fea0003c3ffff */
        .weak           $__internal_1_$__cuda_sm10x_tcgen05_guardrail_trap_phase_invalid_during_alloc
        .type           $__internal_1_$__cuda_sm10x_tcgen05_guardrail_trap_phase_invalid_during_alloc,@function
        .size           $__internal_1_$__cuda_sm10x_tcgen05_guardrail_trap_phase_invalid_during_alloc,($__internal_2_$__cuda_sm10x_tcgen05_guardrail_trap_unallocated_columns_being_dealloced - $__internal_1_$__cuda_sm10x_tcgen05_guardrail_trap_phase_invalid_during_alloc)
$__internal_1_$__cuda_sm10x_tcgen05_guardrail_trap_phase_invalid_during_alloc:
[----:B------:R-:W-:Y:S05]  /*a020*/  BPT.TRAP 0x1 ;  /* 0x000000040000795c */ /* 0x000fea0000300000 */
[----:B------:R-:W-:-:S04]  /*a030*/  MOV R3, 0x0 ;  /* 0x0000000000037802 */ /* 0x000fc80000000f00 */
[----:B------:R-:W-:Y:S05]  /*a040*/  RET.REL.NODEC R2 `(_ZN7cutlass13device_kernelINS_4conv6kernel13ConvUniversalINS1_16ConvProblemShapeILNS1_8OperatorE1ELi2EEENS1_10collective14CollectiveConvINS1_47MainloopSm100TmaUmmaWarpSpecializedImplicitGemmILS5_1ELi54ELi2ELi1ELi2EN4cute5tupleIJNSA_1CILi2EEENSC_ILi1EEESE_EEEEENSB_IJNSC_ILi64EEESH_NSB_IJNSC_ILi32EEEEEEEEENS_12float_e4m3_tESL_NSA_8TiledMMAINSA_8MMA_AtomIJNSA_10MMA_TraitsINSA_19SM100_MMA_F8F6F4_SSEJSL_SL_fSH_SH_NSA_17integral_constantINSA_4UMMA5MajorELSS_0EEENSQ_ISS_LSS_1EEENSQ_INSR_7ScaleInELSV_0EEESW_EEEEEENSA_6LayoutINSB_IJSE_SE_SE_EEENSB_IJNSC_ILi0EEES11_S11_EEEEENSB_IJNSA_10UnderscoreES14_S14_EEEEENS7_6detail27Sm100ImplicitGemmTileTraitsINSA_20SM90_TMA_LOAD_IM2COLENSA_14ComposedLayoutINSA_7SwizzleILi1ELi4ELi3EEENSA_18smem_ptr_flag_bitsILi8EEENSZ_INSB_IJNSC_ILi8EEESI_EEENSB_IJSI_SE_EEEEEEEvEENS18_INSA_23SM90_TMA_LOAD_MULTICASTENS1A_INS1B_ILi2ELi4ELi3EEES1E_NSZ_INSB_IJSH_S1F_EEENSB_IJSE_SH_EEEEEEEvEEEENS_8epilogue10collective18CollectiveEpilogueINS1T_23Sm100TmaWarpSpecializedILi1ELi1ELi32ELb0ELb0EEEJSK_NSB_IJNSZ_ISH_SE_EES1Y_EEESL_NSB_IJNSB_IJlllEEESE_S11_EEESL_S21_NS1T_6fusion15FusionCallbacksIS1X_NS22_17LinearCombinationISL_fSL_fLNS_15FloatRoundStyleE2EEESK_S1Z_JEEENSA_5SM1004TMEM4LOAD26SM100_TMEM_LOAD_16dp32b32xES19_NS1A_IS1M_S1E_NSZ_INSB_IJS1F_SH_EEENSB_IJSH_SE_EEEEEEENSA_39AutoVectorizingCopyWithAssumedAlignmentILi128EEENSA_21SM90_TMA_STORE_IM2COLES2F_S2H_S2H_EEEvvEEEEvNT_6ParamsE) ;  /* 0xffffff5c02ec7950 */ /* 0x000fea0003c3ffff */
        .weak           $__internal_2_$__cuda_sm10x_tcgen05_guardrail_trap_unallocated_columns_being_dealloced
        .type           $__internal_2_$__cuda_sm10x_tcgen05_guardrail_trap_unallocated_columns_being_dealloced,@function
        .size           $__internal_2_$__cuda_sm10x_tcgen05_guardrail_trap_unallocated_columns_being_dealloced,(.L_x_276 - $__internal_2_$__cuda_sm10x_tcgen05_guardrail_trap_unallocated_columns_being_dealloced)
$__internal_2_$__cuda_sm10x_tcgen05_guardrail_trap_unallocated_columns_being_dealloced:
[----:B------:R-:W-:Y:S05]  /*a050*/  BPT.TRAP 0x1 ;  /* 0x000000040000795c */ /* 0x000fea0000300000 */
[----:B------:R-:W-:-:S04]  /*a060*/  HFMA2 R3, -RZ, RZ, 0, 0 ;  /* 0x00000000ff037431 */ /* 0x000fc800000001ff */
[----:B------:R-:W-:Y:S05]  /*a070*/  RET.REL.NODEC R2 `(_ZN7cutlass13device_kernelINS_4conv6kernel13ConvUniversalINS1_16ConvProblemShapeILNS1_8OperatorE1ELi2EEENS1_10collective14CollectiveConvINS1_47MainloopSm100TmaUmmaWarpSpecializedImplicitGemmILS5_1ELi54ELi2ELi1ELi2EN4cute5tupleIJNSA_1CILi2EEENSC_ILi1EEESE_EEEEENSB_IJNSC_ILi64EEESH_NSB_IJNSC_ILi32EEEEEEEEENS_12float_e4m3_tESL_NSA_8TiledMMAINSA_8MMA_AtomIJNSA_10MMA_TraitsINSA_19SM100_MMA_F8F6F4_SSEJSL_SL_fSH_SH_NSA_17integral_constantINSA_4UMMA5MajorELSS_0EEENSQ_ISS_LSS_1EEENSQ_INSR_7ScaleInELSV_0EEESW_EEEEEENSA_6LayoutINSB_IJSE_SE_SE_EEENSB_IJNSC_ILi0EEES11_S11_EEEEENSB_IJNSA_10UnderscoreES14_S14_EEEEENS7_6detail27Sm100ImplicitGemmTileTraitsINSA_20SM90_TMA_LOAD_IM2COLENSA_14ComposedLayoutINSA_7SwizzleILi1ELi4ELi3EEENSA_18smem_ptr_flag_bitsILi8EEENSZ_INSB_IJNSC_ILi8EEESI_EEENSB_IJSI_SE_EEEEEEEvEENS18_INSA_23SM90_TMA_LOAD_MULTICASTENS1A_INS1B_ILi2ELi4ELi3EEES1E_NSZ_INSB_IJSH_S1F_EEENSB_IJSE_SH_EEEEEEEvEEEENS_8epilogue10collective18CollectiveEpilogueINS1T_23Sm100TmaWarpSpecializedILi1ELi1ELi32ELb0ELb0EEEJSK_NSB_IJNSZ_ISH_SE_EES1Y_EEESL_NSB_IJNSB_IJlllEEESE_S11_EEESL_S21_NS1T_6fusion15FusionCallbacksIS1X_NS22_17LinearCombinationISL_fSL_fLNS_15FloatRoundStyleE2EEESK_S1Z_JEEENSA_5SM1004TMEM4LOAD26SM100_TMEM_LOAD_16dp32b32xES19_NS1A_IS1M_S1E_NSZ_INSB_IJS1F_SH_EEENSB_IJSH_SE_EEEEEEENSA_39AutoVectorizingCopyWithAssumedAlignmentILi128EEENSA_21SM90_TMA_STORE_IM2COLES2F_S2H_S2H_EEEvvEEEEvNT_6ParamsE) ;  /* 0xffffff5c02e07950 */ /* 0x000fea0003c3ffff */
.L_x_275:
[----:B------:R-:W-:-:S00]  /*a080*/  BRA `(.L_x_275) ;  /* 0xfffffffc00fc7947 */ /* 0x000fc0000383ffff */
[----:B------:R-:W-:-:S00]  /*a090*/  NOP ;  /* 0x0000000000007918 */ /* 0x000fc00000000000 */
        /* <DEDUP_REMOVED lines=14> */
.L_x_276:


//--------------------- .nv.global.init           --------------------------
	.section	.nv.global.init,"aw",@progbits
.nv.global.init:
	.type		$str$29,@object
	.size		$str$29,($str$30 - $str$29)
$str$29:
        /*0000*/ 	.byte	0x28, 0x61, 0x64, 0x64, 0x72, 0x65, 0x73, 0x73, 0x20, 0x26, 0x20, 0x6d, 0x61, 0x73, 0x6b, 0x29
        /*0010*/ 	.byte	0x20, 0x3d, 0x3d, 0x20, 0x30, 0x00
	.type		$str$30,@object
	.size		$str$30,($str$28 - $str$30)
$str$30:
        /*0016*/ 	.byte	0x2f, 0x74, 0x6d, 0x70, 0x2f, 0x63, 0x75, 0x74, 0x6c, 0x61, 0x73, 0x73, 0x5f, 0x73, 0x77, 0x65
        /*0026*/ 	.byte	0x65, 0x70, 0x5f, 0x73, 0x72, 0x63, 0x2f, 0x69, 0x6e, 0x63, 0x6c, 0x75, 0x64, 0x65, 0x2f, 0x63
        /*0036*/ 	.byte	0x75, 0x74, 0x65, 0x2f, 0x70, 0x6f, 0x69, 0x6e, 0x74, 0x65, 0x72, 0x5f, 0x66, 0x6c, 0x61, 0x67
        /*0046*/ 	.byte	0x67, 0x65, 0x64, 0x2e, 0x68, 0x70, 0x70, 0x00
	.type		$str$28,@object
	.size		$str$28,($str$27 - $str$28)
$str$28:
        /*004e*/ 	.byte	0x2f, 0x74, 0x6d, 0x70, 0x2f, 0x63, 0x75, 0x74, 0x6c, 0x61, 0x73, 0x73, 0x5f, 0x73, 0x77, 0x65
        /*005e*/ 	.byte	0x65, 0x70, 0x5f, 0x73, 0x72, 0x63, 0x2f, 0x69, 0x6e, 0x63, 0x6c, 0x75, 0x64, 0x65, 0x2f, 0x63
        /*006e*/ 	.byte	0x75, 0x74, 0x65, 0x2f, 0x61, 0x74, 0x6f, 0x6d, 0x2f, 0x63, 0x6f, 0x70, 0x79, 0x5f, 0x74, 0x72
        /*007e*/ 	.byte	0x61, 0x69, 0x74, 0x73, 0x5f, 0x73, 0x6d, 0x31, 0x30, 0x30, 0x2e, 0x68, 0x70, 0x70, 0x00
	.type		$str$27,@object
	.size		$str$27,(__unnamed_1 - $str$27)
$str$27:
        /*008d*/ 	.byte	0x28, 0x28, 0x75, 0x69, 0x6e, 0x74, 0x33, 0x32, 0x5f, 0x74, 0x28, 0x74, 0x68, 0x72, 0x65, 0x61
        /*009d*/ 	.byte	0x64, 0x49, 0x64, 0x78, 0x2e, 0x78, 0x29, 0x20, 0x2f, 0x20, 0x33, 0x32, 0x29, 0x20, 0x25, 0x20
        /*00ad*/ 	.byte	0x34, 0x29, 0x20, 0x3d, 0x3d, 0x20, 0x28, 0x28, 0x28, 0x74, 0x6d, 0x65, 0x6d, 0x5f, 0x61, 0x64
        /*00bd*/ 	.byte	0x64, 0x72, 0x20, 0x3e, 0x3e, 0x20, 0x31, 0x36, 0x29, 0x20, 0x2f, 0x20, 0x33, 0x32, 0x29, 0x20
        /*00cd*/ 	.byte	0x25, 0x20, 0x34, 0x29, 0x00
	.type		__unnamed_1,@object
	.size		__unnamed_1,(__unnamed_2 - __unnamed_1)
__unnamed_1:
        /*00d2*/ 	.byte	0x61, 0x75, 0x74, 0x6f, 0x20, 0x63, 0x75, 0x74, 0x65, 0x3a, 0x3a, 0x61, 0x73, 0x5f, 0x70, 0x6f
        /* <DEDUP_REMOVED lines=24> */
        /*0262*/ 	.byte	0x3c, 0x34, 0x30, 0x39, 0x36, 0x3e, 0x3e, 0x3e, 0x3e, 0x5d, 0x00
	.type		__unnamed_2,@object
	.size		__unnamed_2,(.L_2 - __unnamed_2)
__unnamed_2:
        /* <DEDUP_REMOVED lines=40> */
        /*04ed*/ 	.byte	0x74, 0x65, 0x3a, 0x3a, 0x43, 0x3c, 0x30, 0x3e, 0x3e, 0x3e, 0x3e, 0x5d, 0x00
.L_2:


//--------------------- .nv.shared._ZN7cutlass13device_kernelINS_4conv6kernel13ConvUniversalINS1_16ConvProblemShapeILNS1_8OperatorE1ELi2EEENS1_10collective14CollectiveConvINS1_47MainloopSm100TmaUmmaWarpSpecializedImplicitGemmILS5_1ELi54ELi2ELi1ELi2EN4cute5tupleIJNSA_1CILi2EEENSC_ILi1EEESE_EEEEENSB_IJNSC_ILi64EEESH_NSB_IJNSC_ILi32EEEEEEEEENS_12float_e4m3_tESL_NSA_8TiledMMAINSA_8MMA_AtomIJNSA_10MMA_TraitsINSA_19SM100_MMA_F8F6F4_SSEJSL_SL_fSH_SH_NSA_17integral_constantINSA_4UMMA5MajorELSS_0EEENSQ_ISS_LSS_1EEENSQ_INSR_7ScaleInELSV_0EEESW_EEEEEENSA_6LayoutINSB_IJSE_SE_SE_EEENSB_IJNSC_ILi0EEES11_S11_EEEEENSB_IJNSA_10UnderscoreES14_S14_EEEEENS7_6detail27Sm100ImplicitGemmTileTraitsINSA_20SM90_TMA_LOAD_IM2COLENSA_14ComposedLayoutINSA_7SwizzleILi1ELi4ELi3EEENSA_18smem_ptr_flag_bitsILi8EEENSZ_INSB_IJNSC_ILi8EEESI_EEENSB_IJSI_SE_EEEEEEEvEENS18_INSA_23SM90_TMA_LOAD_MULTICASTENS1A_INS1B_ILi2ELi4ELi3EEES1E_NSZ_INSB_IJSH_S1F_EEENSB_IJSE_SH_EEEEEEEvEEEENS_8epilogue10collective18CollectiveEpilogueINS1T_23Sm100TmaWarpSpecializedILi1ELi1ELi32ELb0ELb0EEEJSK_NSB_IJNSZ_ISH_SE_EES1Y_EEESL_NSB_IJNSB_IJlllEEESE_S11_EEESL_S21_NS1T_6fusion15FusionCallbacksIS1X_NS22_17LinearCombinationISL_fSL_fLNS_15FloatRoundStyleE2EEESK_S1Z_JEEENSA_5SM1004TMEM4LOAD26SM100_TMEM_LOAD_16dp32b32xES19_NS1A_IS1M_S1E_NSZ_INSB_IJS1F_SH_EEENSB_IJSH_SE_EEEEEEENSA_39AutoVectorizingCopyWithAssumedAlignmentILi128EEENSA_21SM90_TMA_STORE_IM2COLES2F_S2H_S2H_EEEvvEEEEvNT_6ParamsE --------------------------
	.section	.nv.shared._ZN7cutlass13device_kernelINS_4conv6kernel13ConvUniversalINS1_16ConvProblemShapeILNS1_8OperatorE1ELi2EEENS1_10collective14CollectiveConvINS1_47MainloopSm100TmaUmmaWarpSpecializedImplicitGemmILS5_1ELi54ELi2ELi1ELi2EN4cute5tupleIJNSA_1CILi2EEENSC_ILi1EEESE_EEEEENSB_IJNSC_ILi64EEESH_NSB_IJNSC_ILi32EEEEEEEEENS_12float_e4m3_tESL_NSA_8TiledMMAINSA_8MMA_AtomIJNSA_10MMA_TraitsINSA_19SM100_MMA_F8F6F4_SSEJSL_SL_fSH_SH_NSA_17integral_constantINSA_4UMMA5MajorELSS_0EEENSQ_ISS_LSS_1EEENSQ_INSR_7ScaleInELSV_0EEESW_EEEEEENSA_6LayoutINSB_IJSE_SE_SE_EEENSB_IJNSC_ILi0EEES11_S11_EEEEENSB_IJNSA_10UnderscoreES14_S14_EEEEENS7_6detail27Sm100ImplicitGemmTileTraitsINSA_20SM90_TMA_LOAD_IM2COLENSA_14ComposedLayoutINSA_7SwizzleILi1ELi4ELi3EEENSA_18smem_ptr_flag_bitsILi8EEENSZ_INSB_IJNSC_ILi8EEESI_EEENSB_IJSI_SE_EEEEEEEvEENS18_INSA_23SM90_TMA_LOAD_MULTICASTENS1A_INS1B_ILi2ELi4ELi3EEES1E_NSZ_INSB_IJSH_S1F_EEENSB_IJSE_SH_EEEEEEEvEEEENS_8epilogue10collective18CollectiveEpilogueINS1T_23Sm100TmaWarpSpecializedILi1ELi1ELi32ELb0ELb0EEEJSK_NSB_IJNSZ_ISH_SE_EES1Y_EEESL_NSB_IJNSB_IJlllEEESE_S11_EEESL_S21_NS1T_6fusion15FusionCallbacksIS1X_NS22_17LinearCombinationISL_fSL_fLNS_15FloatRoundStyleE2EEESK_S1Z_JEEENSA_5SM1004TMEM4LOAD26SM100_TMEM_LOAD_16dp32b32xES19_NS1A_IS1M_S1E_NSZ_INSB_IJS1F_SH_EEENSB_IJSH_SE_EEEEEEENSA_39AutoVectorizingCopyWithAssumedAlignmentILi128EEENSA_21SM90_TMA_STORE_IM2COLES2F_S2H_S2H_EEEvvEEEEvNT_6ParamsE,"aw",@nobits
	.sectionflags	@""
	.align	16
	.zero		1024


//--------------------- .nv.shared.reserved.0     --------------------------
	.section	.nv.shared.reserved.0,"aw",@nobits
	.weak		__nv_reservedSMEM_offset_0_alias
	.size		__nv_reservedSMEM_offset_0_alias, 0, 64
	.other		__nv_reservedSMEM_offset_0_alias,@"STO_CUDA_RESERVED_SHARED STV_DEFAULT"
__nv_reservedSMEM_offset_0_alias:
	.zero		0
.nv.shared.reserved.0:
	.zero		64
	.weak		__nv_reservedSMEM_tcgen05_partition
	.type		__nv_reservedSMEM_tcgen05_partition,@object
	.size		__nv_reservedSMEM_tcgen05_partition,(.L_0 - __nv_reservedSMEM_tcgen05_partition)
__nv_reservedSMEM_tcgen05_partition:
	.zero		32
.L_0:


//--------------------- .nv.global                --------------------------
	.section	.nv.global,"aw",@nobits
.nv.global:
	.type		_ZN39_INTERNAL_6d90e951_4_k_cu_df390bae_33404cute1_E,@object
	.size		_ZN39_INTERNAL_6d90e951_4_k_cu_df390bae_33404cute1_E,(_ZN39_INTERNAL_6d90e951_4_k_cu_df390bae_33404cuda3std3__45__cpo6cbeginE - _ZN39_INTERNAL_6d90e951_4_k_cu_df390bae_33404cute1_E)
_ZN39_INTERNAL_6d90e951_4_k_cu_df390bae_33404cute1_E:
	.zero		1
	.type		_ZN39_INTERNAL_6d90e951_4_k_cu_df390bae_33404cuda3std3__45__cpo6cbeginE,@object
	.size		_ZN39_INTERNAL_6d90e951_4_k_cu_df390bae_33404cuda3std3__45__cpo6cbeginE,(_ZN39_INTERNAL_6d90e951_4_k_cu_df390bae_33404cuda3std3__48in_placeE - _ZN39_INTERNAL_6d90e951_4_k_cu_df390bae_33404cuda3std3__45__cpo6cbeginE)
_ZN39_INTERNAL_6d90e951_4_k_cu_df390bae_33404cuda3std3__45__cpo6cbeginE:
	.zero		1
	.type		_ZN39_INTERNAL_6d90e951_4_k_cu_df390bae_33404cuda3std3__48in_placeE,@object
	.size		_ZN39_INTERNAL_6d90e951_4_k_cu_df390bae_33404cuda3std3__48in_placeE,(_ZN39_INTERNAL_6d90e951_4_k_cu_df390bae_33404cuda3std6ranges3__45__cpo9iter_moveE - _ZN39_INTERNAL_6d90e951_4_k_cu_df390bae_33404cuda3std3__48in_placeE)
_ZN39_INTERNAL_6d90e951_4_k_cu_df390bae_33404cuda3std3__48in_placeE:
	.zero		1
	.type		_ZN39_INTERNAL_6d90e951_4_k_cu_df390bae_33404cuda3std6ranges3__45__cpo9iter_moveE,@object
	.size		_ZN39_INTERNAL_6d90e951_4_k_cu_df390bae_33404cuda3std6ranges3__45__cpo9iter_moveE,(_ZN39_INTERNAL_6d90e951_4_k_cu_df390bae_33404cuda3std3__45__cpo5beginE - _ZN39_INTERNAL_6d90e951_4_k_cu_df390bae_33404cuda3std6ranges3__45__cpo9iter_moveE)
_ZN39_INTERNAL_6d90e951_4_k_cu_df390bae_33404cuda3std6ranges3__45__cpo9iter_moveE:
	.zero		1
	.type		_ZN39_INTERNAL_6d90e951_4_k_cu_df390bae_33404cuda3std3__45__cpo5beginE,@object
	.size		_ZN39_INTERNAL_6d90e951_4_k_cu_df390bae_33404cuda3std3__45__cpo5beginE,(_ZN39_INTERNAL_6d90e951_4_k_cu_df390bae_33404cuda3std3__441_GLOBAL__N__6d90e951_4_k_cu_df390bae_33406ignoreE - _ZN39_INTERNAL_6d90e951_4_k_cu_df390bae_33404cuda3std3__45__cpo5beginE)
_ZN39_INTERNAL_6d90e951_4_k_cu_df390bae_33404cuda3std3__45__cpo5beginE:
	.zero		1
	.type		_ZN39_INTERNAL_6d90e951_4_k_cu_df390bae_33404cuda3std3__441_GLOBAL__N__6d90e951_4_k_cu_df390bae_33406ignoreE,@object
	.size		_ZN39_INTERNAL_6d90e951_4_k_cu_df390bae_33404cuda3std3__441_GLOBAL__N__6d90e951_4_k_cu_df390bae_33406ignoreE,(_ZN39_INTERNAL_6d90e951_4_k_cu_df390bae_33404cute7productE - _ZN39_INTERNAL_6d90e951_4_k_cu_df390bae_33404cuda3std3__441_GLOBAL__N__6d90e951_4_k_cu_df390bae_33406ignoreE)
_ZN39_INTERNAL_6d90e951_4_k_cu_df390bae_33404cuda3std3__441_GLOBAL__N__6d90e951_4_k_cu_df390bae_33406ignoreE:
	.zero		1
	.type		_ZN39_INTERNAL_6d90e951_4_k_cu_df390bae_33404cute7productE,@object
	.size		_ZN39_INTERNAL_6d90e951_4_k_cu_df390bae_33404cute7productE,(_ZN39_INTERNAL_6d90e951_4_k_cu_df390bae_33404cuda3std3__45__cpo3endE - _ZN39_INTERNAL_6d90e951_4_k_cu_df390bae_33404cute7productE)
_ZN39_INTERNAL_6d90e951_4_k_cu_df390bae_33404cute7productE:
	.zero		1
	.type		_ZN39_INTERNAL_6d90e951_4_k_cu_df390bae_33404cuda3std3__45__cpo3endE,@object
	.size		_ZN39_INTERNAL_6d90e951_4_k_cu_df390bae_33404cuda3std3__45__cpo3endE,(_ZN39_INTERNAL_6d90e951_4_k_cu_df390bae_33404cuda3std3__419piecewise_constructE - _ZN39_INTERNAL_6d90e951_4_k_cu_df390bae_33404cuda3std3__45__cpo3endE)
_ZN39_INTERNAL_6d90e951_4_k_cu_df390bae_33404cuda3std3__45__cpo3endE:
	.zero		1
	.type		_ZN39_INTERNAL_6d90e951_4_k_cu_df390bae_33404cuda3std3__419piecewise_constructE,@object
	.size		_ZN39_INTERNAL_6d90e951_4_k_cu_df390bae_33404cuda3std3__419piecewise_constructE,(_ZN39_INTERNAL_6d90e951_4_k_cu_df390bae_33404cuda3std3__45__cpo4cendE - _ZN39_INTERNAL_6d90e951_4_k_cu_df390bae_33404cuda3std3__419piecewise_constructE)
_ZN39_INTERNAL_6d90e951_4_k_cu_df390bae_33404cuda3std3__419piecewise_constructE:
	.zero		1
	.type		_ZN39_INTERNAL_6d90e951_4_k_cu_df390bae_33404cuda3std3__45__cpo4cendE,@object
	.size		_ZN39_INTERNAL_6d90e951_4_k_cu_df390bae_33404cuda3std3__45__cpo4cendE,(_ZN39_INTERNAL_6d90e951_4_k_cu_df390bae_33404cuda3std6ranges3__45__cpo4swapE - _ZN39_INTERNAL_6d90e951_4_k_cu_df390bae_33404cuda3std3__45__cpo4cendE)
_ZN39_INTERNAL_6d90e951_4_k_cu_df390bae_33404cuda3std3__45__cpo4cendE:
	.zero		1
	.type		_ZN39_INTERNAL_6d90e951_4_k_cu_df390bae_33404cuda3std6ranges3__45__cpo4swapE,@object
	.size		_ZN39_INTERNAL_6d90e951_4_k_cu_df390bae_33404cuda3std6ranges3__45__cpo4swapE,(.L_10 - _ZN39_INTERNAL_6d90e951_4_k_cu_df390bae_33404cuda3std6ranges3__45__cpo4swapE)
_ZN39_INTERNAL_6d90e951_4_k_cu_df390bae_33404cuda3std6ranges3__45__cpo4swapE:
	.zero		1
.L_10:


//--------------------- .nv.constant0._ZN7cutlass13device_kernelINS_4conv6kernel13ConvUniversalINS1_16ConvProblemShapeILNS1_8OperatorE1ELi2EEENS1_10collective14CollectiveConvINS1_47MainloopSm100TmaUmmaWarpSpecializedImplicitGemmILS5_1ELi54ELi2ELi1ELi2EN4cute5tupleIJNSA_1CILi2EEENSC_ILi1EEESE_EEEEENSB_IJNSC_ILi64EEESH_NSB_IJNSC_ILi32EEEEEEEEENS_12float_e4m3_tESL_NSA_8TiledMMAINSA_8MMA_AtomIJNSA_10MMA_TraitsINSA_19SM100_MMA_F8F6F4_SSEJSL_SL_fSH_SH_NSA_17integral_constantINSA_4UMMA5MajorELSS_0EEENSQ_ISS_LSS_1EEENSQ_INSR_7ScaleInELSV_0EEESW_EEEEEENSA_6LayoutINSB_IJSE_SE_SE_EEENSB_IJNSC_ILi0EEES11_S11_EEEEENSB_IJNSA_10UnderscoreES14_S14_EEEEENS7_6detail27Sm100ImplicitGemmTileTraitsINSA_20SM90_TMA_LOAD_IM2COLENSA_14ComposedLayoutINSA_7SwizzleILi1ELi4ELi3EEENSA_18smem_ptr_flag_bitsILi8EEENSZ_INSB_IJNSC_ILi8EEESI_EEENSB_IJSI_SE_EEEEEEEvEENS18_INSA_23SM90_TMA_LOAD_MULTICASTENS1A_INS1B_ILi2ELi4ELi3EEES1E_NSZ_INSB_IJSH_S1F_EEENSB_IJSE_SH_EEEEEEEvEEEENS_8epilogue10collective18CollectiveEpilogueINS1T_23Sm100TmaWarpSpecializedILi1ELi1ELi32ELb0ELb0EEEJSK_NSB_IJNSZ_ISH_SE_EES1Y_EEESL_NSB_IJNSB_IJlllEEESE_S11_EEESL_S21_NS1T_6fusion15FusionCallbacksIS1X_NS22_17LinearCombinationISL_fSL_fLNS_15FloatRoundStyleE2EEESK_S1Z_JEEENSA_5SM1004TMEM4LOAD26SM100_TMEM_LOAD_16dp32b32xES19_NS1A_IS1M_S1E_NSZ_INSB_IJS1F_SH_EEENSB_IJSH_SE_EEEEEEENSA_39AutoVectorizingCopyWithAssumedAlignmentILi128EEENSA_21SM90_TMA_STORE_IM2COLES2F_S2H_S2H_EEEvvEEEEvNT_6ParamsE --------------------------
	.section	.nv.constant0._ZN7cutlass13device_kernelINS_4conv6kernel13ConvUniversalINS1_16ConvProblemShapeILNS1_8OperatorE1ELi2EEENS1_10collective14CollectiveConvINS1_47MainloopSm100TmaUmmaWarpSpecializedImplicitGemmILS5_1ELi54ELi2ELi1ELi2EN4cute5tupleIJNSA_1CILi2EEENSC_ILi1EEESE_EEEEENSB_IJNSC_ILi64EEESH_NSB_IJNSC_ILi32EEEEEEEEENS_12float_e4m3_tESL_NSA_8TiledMMAINSA_8MMA_AtomIJNSA_10MMA_TraitsINSA_19SM100_MMA_F8F6F4_SSEJSL_SL_fSH_SH_NSA_17integral_constantINSA_4UMMA5MajorELSS_0EEENSQ_ISS_LSS_1EEENSQ_INSR_7ScaleInELSV_0EEESW_EEEEEENSA_6LayoutINSB_IJSE_SE_SE_EEENSB_IJNSC_ILi0EEES11_S11_EEEEENSB_IJNSA_10UnderscoreES14_S14_EEEEENS7_6detail27Sm100ImplicitGemmTileTraitsINSA_20SM90_TMA_LOAD_IM2COLENSA_14ComposedLayoutINSA_7SwizzleILi1ELi4ELi3EEENSA_18smem_ptr_flag_bitsILi8EEENSZ_INSB_IJNSC_ILi8EEESI_EEENSB_IJSI_SE_EEEEEEEvEENS18_INSA_23SM90_TMA_LOAD_MULTICASTENS1A_INS1B_ILi2ELi4ELi3EEES1E_NSZ_INSB_IJSH_S1F_EEENSB_IJSE_SH_EEEEEEEvEEEENS_8epilogue10collective18CollectiveEpilogueINS1T_23Sm100TmaWarpSpecializedILi1ELi1ELi32ELb0ELb0EEEJSK_NSB_IJNSZ_ISH_SE_EES1Y_EEESL_NSB_IJNSB_IJlllEEESE_S11_EEESL_S21_NS1T_6fusion15FusionCallbacksIS1X_NS22_17LinearCombinationISL_fSL_fLNS_15FloatRoundStyleE2EEESK_S1Z_JEEENSA_5SM1004TMEM4LOAD26SM100_TMEM_LOAD_16dp32b32xES19_NS1A_IS1M_S1E_NSZ_INSB_IJS1F_SH_EEENSB_IJSH_SE_EEEEEEENSA_39AutoVectorizingCopyWithAssumedAlignmentILi128EEENSA_21SM90_TMA_STORE_IM2COLES2F_S2H_S2H_EEEvvEEEEvNT_6ParamsE,"a",@progbits
	.sectionflags	@""
	.align	4
.nv.constant0._ZN7cutlass13device_kernelINS_4conv6kernel13ConvUniversalINS1_16ConvProblemShapeILNS1_8OperatorE1ELi2EEENS1_10collective14CollectiveConvINS1_47MainloopSm100TmaUmmaWarpSpecializedImplicitGemmILS5_1ELi54ELi2ELi1ELi2EN4cute5tupleIJNSA_1CILi2EEENSC_ILi1EEESE_EEEEENSB_IJNSC_ILi64EEESH_NSB_IJNSC_ILi32EEEEEEEEENS_12float_e4m3_tESL_NSA_8TiledMMAINSA_8MMA_AtomIJNSA_10MMA_TraitsINSA_19SM100_MMA_F8F6F4_SSEJSL_SL_fSH_SH_NSA_17integral_constantINSA_4UMMA5MajorELSS_0EEENSQ_ISS_LSS_1EEENSQ_INSR_7ScaleInELSV_0EEESW_EEEEEENSA_6LayoutINSB_IJSE_SE_SE_EEENSB_IJNSC_ILi0EEES11_S11_EEEEENSB_IJNSA_10UnderscoreES14_S14_EEEEENS7_6detail27Sm100ImplicitGemmTileTraitsINSA_20SM90_TMA_LOAD_IM2COLENSA_14ComposedLayoutINSA_7SwizzleILi1ELi4ELi3EEENSA_18smem_ptr_flag_bitsILi8EEENSZ_INSB_IJNSC_ILi8EEESI_EEENSB_IJSI_SE_EEEEEEEvEENS18_INSA_23SM90_TMA_LOAD_MULTICASTENS1A_INS1B_ILi2ELi4ELi3EEES1E_NSZ_INSB_IJSH_S1F_EEENSB_IJSE_SH_EEEEEEEvEEEENS_8epilogue10collective18CollectiveEpilogueINS1T_23Sm100TmaWarpSpecializedILi1ELi1ELi32ELb0ELb0EEEJSK_NSB_IJNSZ_ISH_SE_EES1Y_EEESL_NSB_IJNSB_IJlllEEESE_S11_EEESL_S21_NS1T_6fusion15FusionCallbacksIS1X_NS22_17LinearCombinationISL_fSL_fLNS_15FloatRoundStyleE2EEESK_S1Z_JEEENSA_5SM1004TMEM4LOAD26SM100_TMEM_LOAD_16dp32b32xES19_NS1A_IS1M_S1E_NSZ_INSB_IJS1F_SH_EEENSB_IJSH_SE_EEEEEEENSA_39AutoVectorizingCopyWithAssumedAlignmentILi128EEENSA_21SM90_TMA_STORE_IM2COLES2F_S2H_S2H_EEEvvEEEEvNT_6ParamsE:
	.zero		2944


//--------------------- SYMBOLS --------------------------

	.type		.nv.reservedSmem.offset0,@object
	.size		.nv.reservedSmem.offset0,0x4
	.type		.nv.reservedSmem.cap,@object
	.size		.nv.reservedSmem.cap,0x4
	.type		__assertfail,@function
